// auto-generated by cutlass_sweep.gemm — config: {"arch": "sm_90", "cluster_m": 2, "cluster_n": 1, "dtype": "e5m2", "dtype_b": "e5m2", "layout": "nt", "stages": 0, "tile_k": 32, "tile_m": 256, "tile_n": 256}
#include "cutlass/cutlass.h"
#include "cutlass/gemm/collective/collective_builder.hpp"
#include "cutlass/gemm/device/gemm_universal_adapter.h"
#include "cutlass/gemm/kernel/gemm_universal.hpp"
#include "cutlass/epilogue/collective/collective_builder.hpp"

using ElemA = cutlass::float_e5m2_t;
using ElemB = cutlass::float_e5m2_t;
using ElemCD = cutlass::float_e5m2_t;
using Acc  = float;
using TileShape    = cute::Shape<cute::_256, cute::_256, cute::_32>;
using ClusterShape = cute::Shape<cute::_2, cute::_1, cute::_1>;

using CollectiveEpilogue = typename cutlass::epilogue::collective::CollectiveBuilder<
    cutlass::arch::Sm90, cutlass::arch::OpClassTensorOp,
    TileShape, ClusterShape,
    cutlass::epilogue::collective::EpilogueTileAuto,
    Acc, Acc,
    ElemCD, cutlass::layout::RowMajor, 128 / cutlass::sizeof_bits<ElemCD>::value,
    ElemCD, cutlass::layout::RowMajor, 128 / cutlass::sizeof_bits<ElemCD>::value,
    cutlass::epilogue::collective::EpilogueScheduleAuto
  >::CollectiveOp;

using CollectiveMainloop = typename cutlass::gemm::collective::CollectiveBuilder<
    cutlass::arch::Sm90, cutlass::arch::OpClassTensorOp,
    ElemA, cutlass::layout::RowMajor, 128 / cutlass::sizeof_bits<ElemA>::value,
    ElemB, cutlass::layout::ColumnMajor, 128 / cutlass::sizeof_bits<ElemB>::value,
    Acc,
    TileShape, ClusterShape,
    cutlass::gemm::collective::StageCountAutoCarveout<static_cast<int>(sizeof(typename CollectiveEpilogue::SharedStorage))>,
    cutlass::gemm::collective::KernelScheduleAuto
  >::CollectiveOp;

using GemmKernel = cutlass::gemm::kernel::GemmUniversal<
    cute::Shape<int,int,int,int>,
    CollectiveMainloop,
    CollectiveEpilogue
>;
using Gemm = cutlass::gemm::device::GemmUniversalAdapter<GemmKernel>;

// Force the device kernel symbol into the cubin without needing a host main.
auto* _anchor = &cutlass::device_kernel<GemmKernel>;


// ===== COMPILED SASS (sm_90a) =====

	.target	sm_90a

	.elftype	@"ET_EXEC"


//--------------------- .note.nv.tkinfo           --------------------------
	.section	.note.nv.tkinfo,"",@"SHT_NOTE"
	.sectionflags	@"SHF_NOTE_NV_TKINFO"
	.tkinfo
        /*0018*/ 	.word	0x00000002
        /*0030*/ 	.string	""
        /*0030*/ 	.string	"ptxas"
        /*0030*/ 	.string	"Cuda compilation tools, release 13.0, V13.0.88"
        /*0030*/ 	.string	"Build cuda_13.0.r13.0/compiler.36424714_0"
        /*0030*/ 	.string	"-arch sm_90a -m 64 "



//--------------------- .note.nv.cuinfo           --------------------------
	.section	.note.nv.cuinfo,"",@"SHT_NOTE"
	.sectionflags	@"SHF_NOTE_NV_CUINFO"
        /*0018*/ 	.short	0x0002
        /*001a*/ 	.short	0x005a
        /*001c*/ 	.short	0x0082
	.zero		2


//--------------------- .nv.info                  --------------------------
	.section	.nv.info,"",@"SHT_CUDA_INFO"
	.align	4


	//----- nvinfo : EIATTR_REGCOUNT
	.align		4
        /*0000*/ 	.byte	0x04, 0x2f
        /*0002*/ 	.short	(.L_12 - .L_11)
	.align		4
.L_11:
        /*0004*/ 	.word	index@(_ZN7cutlass13device_kernelINS_4gemm6kernel13GemmUniversalIN4cute5tupleIJiiiiEEENS1_10collective13CollectiveMmaINS1_37MainloopSm90TmaGmmaWarpSpecializedFP8ILi14ENS5_IJNS4_1CILi2EEENSA_ILi1EEESC_EEENS1_35KernelTmaWarpSpecializedCooperativeEEENS5_IJNSA_ILi256EEESG_NSA_ILi32EEEEEENS_12float_e5m2_tENS5_IJlSC_lEEESJ_SK_NS4_8TiledMMAINS4_8MMA_AtomIJNS4_4SM904GMMA31MMA_64x256x32_F32E5M2E5M2_SS_TNILNSO_7ScaleInE1ELSQ_1EEEEEENS4_6LayoutISD_NS5_IJSC_NSA_ILi0EEESU_EEEEENS5_IJNS4_10UnderscoreESX_SX_EEEEENS4_13SM90_TMA_LOADENS4_14ComposedLayoutINS4_7SwizzleILi1ELi4ELi3EEENS4_18smem_ptr_flag_bitsILi8EEENST_INS5_IJNSA_ILi8EEESH_EEENS5_IJSH_SC_EEEEEEEvNS4_8identityENS4_23SM90_TMA_LOAD_MULTICASTES1A_vS1B_EENS_8epilogue10collective6detail29Sm90TmaWarpSpecializedAdapterINS1F_15DefaultEpilogueISJ_SK_SK_NS1E_6thread17LinearCombinationISJ_Li1EffLNS1J_9ScaleType4KindE0ELNS_15FloatRoundStyleE2ESJ_EENS1_15EpilogueDefaultEEEEEvvEEEEvNT_6ParamsE)
        /*0008*/ 	.word	0x000000a8


	//----- nvinfo : EIATTR_FRAME_SIZE
	.align		4
.L_12:
        /*000c*/ 	.byte	0x04, 0x11
        /*000e*/ 	.short	(.L_14 - .L_13)
	.align		4
.L_13:
        /*0010*/ 	.word	index@(_ZN7cutlass13device_kernelINS_4gemm6kernel13GemmUniversalIN4cute5tupleIJiiiiEEENS1_10collective13CollectiveMmaINS1_37MainloopSm90TmaGmmaWarpSpecializedFP8ILi14ENS5_IJNS4_1CILi2EEENSA_ILi1EEESC_EEENS1_35KernelTmaWarpSpecializedCooperativeEEENS5_IJNSA_ILi256EEESG_NSA_ILi32EEEEEENS_12float_e5m2_tENS5_IJlSC_lEEESJ_SK_NS4_8TiledMMAINS4_8MMA_AtomIJNS4_4SM904GMMA31MMA_64x256x32_F32E5M2E5M2_SS_TNILNSO_7ScaleInE1ELSQ_1EEEEEENS4_6LayoutISD_NS5_IJSC_NSA_ILi0EEESU_EEEEENS5_IJNS4_10UnderscoreESX_SX_EEEEENS4_13SM90_TMA_LOADENS4_14ComposedLayoutINS4_7SwizzleILi1ELi4ELi3EEENS4_18smem_ptr_flag_bitsILi8EEENST_INS5_IJNSA_ILi8EEESH_EEENS5_IJSH_SC_EEEEEEEvNS4_8identityENS4_23SM90_TMA_LOAD_MULTICASTES1A_vS1B_EENS_8epilogue10collective6detail29Sm90TmaWarpSpecializedAdapterINS1F_15DefaultEpilogueISJ_SK_SK_NS1E_6thread17LinearCombinationISJ_Li1EffLNS1J_9ScaleType4KindE0ELNS_15FloatRoundStyleE2ESJ_EENS1_15EpilogueDefaultEEEEEvvEEEEvNT_6ParamsE)
        /*0014*/ 	.word	0x00000678


	//----- nvinfo : EIATTR_MIN_STACK_SIZE
	.align		4
.L_14:
        /*0018*/ 	.byte	0x04, 0x12
        /*001a*/ 	.short	(.L_16 - .L_15)
	.align		4
.L_15:
        /*001c*/ 	.word	index@(_ZN7cutlass13device_kernelINS_4gemm6kernel13GemmUniversalIN4cute5tupleIJiiiiEEENS1_10collective13CollectiveMmaINS1_37MainloopSm90TmaGmmaWarpSpecializedFP8ILi14ENS5_IJNS4_1CILi2EEENSA_ILi1EEESC_EEENS1_35KernelTmaWarpSpecializedCooperativeEEENS5_IJNSA_ILi256EEESG_NSA_ILi32EEEEEENS_12float_e5m2_tENS5_IJlSC_lEEESJ_SK_NS4_8TiledMMAINS4_8MMA_AtomIJNS4_4SM904GMMA31MMA_64x256x32_F32E5M2E5M2_SS_TNILNSO_7ScaleInE1ELSQ_1EEEEEENS4_6LayoutISD_NS5_IJSC_NSA_ILi0EEESU_EEEEENS5_IJNS4_10UnderscoreESX_SX_EEEEENS4_13SM90_TMA_LOADENS4_14ComposedLayoutINS4_7SwizzleILi1ELi4ELi3EEENS4_18smem_ptr_flag_bitsILi8EEENST_INS5_IJNSA_ILi8EEESH_EEENS5_IJSH_SC_EEEEEEEvNS4_8identityENS4_23SM90_TMA_LOAD_MULTICASTES1A_vS1B_EENS_8epilogue10collective6detail29Sm90TmaWarpSpecializedAdapterINS1F_15DefaultEpilogueISJ_SK_SK_NS1E_6thread17LinearCombinationISJ_Li1EffLNS1J_9ScaleType4KindE0ELNS_15FloatRoundStyleE2ESJ_EENS1_15EpilogueDefaultEEEEEvvEEEEvNT_6ParamsE)
        /*0020*/ 	.word	0x00000678
.L_16:


//--------------------- .nv.compat                --------------------------
	.section	.nv.compat,"",@"SHT_CUDA_COMPAT_INFO"
	.align	4
        /*0000*/ 	.byte	0x02, 0x09, 0x01, 0x00, 0x02, 0x02, 0x04, 0x00, 0x02, 0x05, 0x05, 0x00, 0x03, 0x07, 0x01, 0x01
        /*0010*/ 	.byte	0x02, 0x03, 0x01, 0x00, 0x02, 0x06, 0x01, 0x00, 0x04, 0x0b, 0x08, 0x00, 0x00, 0x00, 0x00, 0x00
        /*0020*/ 	.byte	0x00, 0x00, 0x00, 0x00


//--------------------- .nv.info._ZN7cutlass13device_kernelINS_4gemm6kernel13GemmUniversalIN4cute5tupleIJiiiiEEENS1_10collective13CollectiveMmaINS1_37MainloopSm90TmaGmmaWarpSpecializedFP8ILi14ENS5_IJNS4_1CILi2EEENSA_ILi1EEESC_EEENS1_35KernelTmaWarpSpecializedCooperativeEEENS5_IJNSA_ILi256EEESG_NSA_ILi32EEEEEENS_12float_e5m2_tENS5_IJlSC_lEEESJ_SK_NS4_8TiledMMAINS4_8MMA_AtomIJNS4_4SM904GMMA31MMA_64x256x32_F32E5M2E5M2_SS_TNILNSO_7ScaleInE1ELSQ_1EEEEEENS4_6LayoutISD_NS5_IJSC_NSA_ILi0EEESU_EEEEENS5_IJNS4_10UnderscoreESX_SX_EEEEENS4_13SM90_TMA_LOADENS4_14ComposedLayoutINS4_7SwizzleILi1ELi4ELi3EEENS4_18smem_ptr_flag_bitsILi8EEENST_INS5_IJNSA_ILi8EEESH_EEENS5_IJSH_SC_EEEEEEEvNS4_8identityENS4_23SM90_TMA_LOAD_MULTICASTES1A_vS1B_EENS_8epilogue10collective6detail29Sm90TmaWarpSpecializedAdapterINS1F_15DefaultEpilogueISJ_SK_SK_NS1E_6thread17LinearCombinationISJ_Li1EffLNS1J_9ScaleType4KindE0ELNS_15FloatRoundStyleE2ESJ_EENS1_15EpilogueDefaultEEEEEvvEEEEvNT_6ParamsE --------------------------
	.section	.nv.info._ZN7cutlass13device_kernelINS_4gemm6kernel13GemmUniversalIN4cute5tupleIJiiiiEEENS1_10collective13CollectiveMmaINS1_37MainloopSm90TmaGmmaWarpSpecializedFP8ILi14ENS5_IJNS4_1CILi2EEENSA_ILi1EEESC_EEENS1_35KernelTmaWarpSpecializedCooperativeEEENS5_IJNSA_ILi256EEESG_NSA_ILi32EEEEEENS_12float_e5m2_tENS5_IJlSC_lEEESJ_SK_NS4_8TiledMMAINS4_8MMA_AtomIJNS4_4SM904GMMA31MMA_64x256x32_F32E5M2E5M2_SS_TNILNSO_7ScaleInE1ELSQ_1EEEEEENS4_6LayoutISD_NS5_IJSC_NSA_ILi0EEESU_EEEEENS5_IJNS4_10UnderscoreESX_SX_EEEEENS4_13SM90_TMA_LOADENS4_14ComposedLayoutINS4_7SwizzleILi1ELi4ELi3EEENS4_18smem_ptr_flag_bitsILi8EEENST_INS5_IJNSA_ILi8EEESH_EEENS5_IJSH_SC_EEEEEEEvNS4_8identityENS4_23SM90_TMA_LOAD_MULTICASTES1A_vS1B_EENS_8epilogue10collective6detail29Sm90TmaWarpSpecializedAdapterINS1F_15DefaultEpilogueISJ_SK_SK_NS1E_6thread17LinearCombinationISJ_Li1EffLNS1J_9ScaleType4KindE0ELNS_15FloatRoundStyleE2ESJ_EENS1_15EpilogueDefaultEEEEEvvEEEEvNT_6ParamsE,"",@"SHT_CUDA_INFO"
	.sectionflags	@""
	.align	4


	//----- nvinfo : EIATTR_CUDA_API_VERSION
	.align		4
        /*0000*/ 	.byte	0x04, 0x37
        /*0002*/ 	.short	(.L_18 - .L_17)
.L_17:
        /*0004*/ 	.word	0x00000082


	//----- nvinfo : EIATTR_KPARAM_INFO
	.align		4
.L_18:
        /*0008*/ 	.byte	0x04, 0x17
        /*000a*/ 	.short	(.L_20 - .L_19)
.L_19:
        /*000c*/ 	.word	0x00000000
        /*0010*/ 	.short	0x0000
        /*0012*/ 	.short	0x0070
        /*0014*/ 	.byte	0x00, 0xf0, 0x01, 0x10


	//----- nvinfo : EIATTR_SPARSE_MMA_MASK
	.align		4
.L_20:
        /*0018*/ 	.byte	0x03, 0x50
        /*001a*/ 	.short	0x0000


	//----- nvinfo : EIATTR_MAXREG_COUNT
	.align		4
        /*001c*/ 	.byte	0x03, 0x1b
        /*001e*/ 	.short	0x00a8


	//----- nvinfo : EIATTR_NUM_BARRIERS
	.align		4
        /*0020*/ 	.byte	0x02, 0x4c
        /*0022*/ 	.byte	0x01
	.zero		1


	//----- nvinfo : EIATTR_ANNOTATIONS
	.align		4
        /*0024*/ 	.byte	0x04, 0x55
        /*0026*/ 	.short	(.L_22 - .L_21)


	//   ....[0]....
.L_21:
        /*0028*/ 	.word	0x00000001
        /*002c*/ 	.byte	0xa0, 0x08, 0x00, 0x00, 0x01, 0x00, 0x00, 0x00, 0x70, 0x09, 0x00, 0x00, 0x01, 0x00, 0x00, 0x00
        /* <DEDUP_REMOVED lines=1356> */
        /*54fc*/ 	.byte	0x60, 0x3d, 0x02, 0x00


	//----- nvinfo : EIATTR_MERCURY_ISA_VERSION
	.align		4
.L_22:
        /*5500*/ 	.byte	0x03, 0x5f
        /*5502*/ 	.short	0x0101


	//----- nvinfo : EIATTR_INT_WARP_WIDE_INSTR_OFFSETS
	.align		4
        /*5504*/ 	.byte	0x04, 0x31
        /*5506*/ 	.short	(.L_24 - .L_23)


	//   ....[0]....
.L_23:
        /*5508*/ 	.word	0x000006c0


	//   ....[1]....
        /*550c*/ 	.word	0x000006e0


	//   ....[2]....
        /*5510*/ 	.word	0x00000840


	//----- nvinfo : EIATTR_COOP_GROUP_MASK_REGIDS
	.align		4
.L_24:
        /*5514*/ 	.byte	0x04, 0x29
        /*5516*/ 	.short	(.L_26 - .L_25)


	//   ....[0]....
.L_25:
        /*5518*/ 	.word	0xffffffff


	//   ....[1]....
        /*551c*/ 	.word	0xffffffff


	//   ....[2]....
        /*5520*/ 	.word	0xffffffff


	//   ....[3]....
        /*5524*/ 	.word	0xffffffff


	//   ....[4]....
        /*5528*/ 	.word	0xffffffff


	//   ....[5]....
        /*552c*/ 	.word	0xffffffff


	//----- nvinfo : EIATTR_COOP_GROUP_INSTR_OFFSETS
	.align		4
.L_26:
        /*5530*/ 	.byte	0x04, 0x28
        /*5532*/ 	.short	(.L_28 - .L_27)


	//   ....[0]....
.L_27:
        /*5534*/ 	.word	0x00000070


	//   ....[1]....
        /*5538*/ 	.word	0x00000080


	//   ....[2]....
        /*553c*/ 	.word	0x000001a0


	//   ....[3]....
        /*5540*/ 	.word	0x00000530


	//   ....[4]....
        /*5544*/ 	.word	0x000009b0


	//   ....[5]....
        /*5548*/ 	.word	0x00002af0


	//----- nvinfo : EIATTR_REG_RECONFIG
	.align		4
.L_28:
        /*554c*/ 	.byte	0x01, 0x54
	.zero		2


	//----- nvinfo : EIATTR_MBARRIER_INSTR_OFFSETS
	.align		4
        /*5550*/ 	.byte	0x04, 0x39
        /*5552*/ 	.short	(.L_30 - .L_29)


	//   ....[0]....
.L_29:
        /*5554*/ 	.word	0x00000340
        /*5558*/ 	.word	0x000000ff
        /*555c*/ 	.word	0x00000000
        /*5560*/ 	.short	0x0100
        /*5562*/ 	.byte	0x09
	.zero		1


	//   ....[1]....
        /*5564*/ 	.word	0x00000350
        /*5568*/ 	.word	0x000000ff
        /*556c*/ 	.word	0x00000070
        /*5570*/ 	.short	0x0100
        /*5572*/ 	.byte	0x09
	.zero		1


	//   ....[2]....
        /*5574*/ 	.word	0x00000360
        /*5578*/ 	.word	0x000000ff
        /*557c*/ 	.word	0x00000008
        /*5580*/ 	.short	0x0100
        /*5582*/ 	.byte	0x09
	.zero		1


	//   ....[3]....
        /*5584*/ 	.word	0x00000370
        /*5588*/ 	.word	0x000000ff
        /*558c*/ 	.word	0x00000078
        /*5590*/ 	.short	0x0100
        /*5592*/ 	.byte	0x09
	.zero		1


	//   ....[4]....
        /*5594*/ 	.word	0x00000380
        /*5598*/ 	.word	0x000000ff
        /*559c*/ 	.word	0x00000010
        /*55a0*/ 	.short	0x0100
        /*55a2*/ 	.byte	0x09
	.zero		1


	//   ....[5]....
        /*55a4*/ 	.word	0x00000390
        /*55a8*/ 	.word	0x000000ff
        /*55ac*/ 	.word	0x00000080
        /*55b0*/ 	.short	0x0100
        /*55b2*/ 	.byte	0x09
	.zero		1


	//   ....[6]....
        /*55b4*/ 	.word	0x000003a0
        /*55b8*/ 	.word	0x000000ff
        /*55bc*/ 	.word	0x00000018
        /*55c0*/ 	.short	0x0100
        /*55c2*/ 	.byte	0x09
	.zero		1


	//   ....[7]....
        /*55c4*/ 	.word	0x000003b0
        /*55c8*/ 	.word	0x000000ff
        /*55cc*/ 	.word	0x00000088
        /*55d0*/ 	.short	0x0100
        /*55d2*/ 	.byte	0x09
	.zero		1


	//   ....[8]....
        /*55d4*/ 	.word	0x000003c0
        /*55d8*/ 	.word	0x000000ff
        /*55dc*/ 	.word	0x00000020
        /*55e0*/ 	.short	0x0100
        /*55e2*/ 	.byte	0x09
	.zero		1


	//   ....[9]....
        /*55e4*/ 	.word	0x000003d0
        /*55e8*/ 	.word	0x000000ff
        /*55ec*/ 	.word	0x00000090
        /*55f0*/ 	.short	0x0100
        /*55f2*/ 	.byte	0x09
	.zero		1


	//   ....[10]....
        /*55f4*/ 	.word	0x000003e0
        /*55f8*/ 	.word	0x000000ff
        /*55fc*/ 	.word	0x00000028
        /*5600*/ 	.short	0x0100
        /*5602*/ 	.byte	0x09
	.zero		1


	//   ....[11]....
        /*5604*/ 	.word	0x000003f0
        /*5608*/ 	.word	0x000000ff
        /*560c*/ 	.word	0x00000098
        /*5610*/ 	.short	0x0100
        /*5612*/ 	.byte	0x09
	.zero		1


	//   ....[12]....
        /*5614*/ 	.word	0x00000400
        /*5618*/ 	.word	0x000000ff
        /*561c*/ 	.word	0x00000030
        /*5620*/ 	.short	0x0100
        /*5622*/ 	.byte	0x09
	.zero		1


	//   ....[13]....
        /*5624*/ 	.word	0x00000410
        /*5628*/ 	.word	0x000000ff
        /*562c*/ 	.word	0x000000a0
        /*5630*/ 	.short	0x0100
        /*5632*/ 	.byte	0x09
	.zero		1


	//   ....[14]....
        /*5634*/ 	.word	0x00000420
        /*5638*/ 	.word	0x000000ff
        /*563c*/ 	.word	0x00000038
        /*5640*/ 	.short	0x0100
        /*5642*/ 	.byte	0x09
	.zero		1


	//   ....[15]....
        /*5644*/ 	.word	0x00000430
        /*5648*/ 	.word	0x000000ff
        /*564c*/ 	.word	0x000000a8
        /*5650*/ 	.short	0x0100
        /*5652*/ 	.byte	0x09
	.zero		1


	//   ....[16]....
        /*5654*/ 	.word	0x00000440
        /*5658*/ 	.word	0x000000ff
        /*565c*/ 	.word	0x00000040
        /*5660*/ 	.short	0x0100
        /*5662*/ 	.byte	0x09
	.zero		1


	//   ....[17]....
        /*5664*/ 	.word	0x00000450
        /*5668*/ 	.word	0x000000ff
        /*566c*/ 	.word	0x000000b0
        /*5670*/ 	.short	0x0100
        /*5672*/ 	.byte	0x09
	.zero		1


	//   ....[18]....
        /*5674*/ 	.word	0x00000460
        /*5678*/ 	.word	0x000000ff
        /*567c*/ 	.word	0x00000048
        /*5680*/ 	.short	0x0100
        /*5682*/ 	.byte	0x09
	.zero		1


	//   ....[19]....
        /*5684*/ 	.word	0x00000470
        /*5688*/ 	.word	0x000000ff
        /*568c*/ 	.word	0x000000b8
        /*5690*/ 	.short	0x0100
        /*5692*/ 	.byte	0x09
	.zero		1


	//   ....[20]....
        /*5694*/ 	.word	0x00000480
        /*5698*/ 	.word	0x000000ff
        /*569c*/ 	.word	0x00000050
        /*56a0*/ 	.short	0x0100
        /*56a2*/ 	.byte	0x09
	.zero		1


	//   ....[21]....
        /*56a4*/ 	.word	0x00000490
        /*56a8*/ 	.word	0x000000ff
        /*56ac*/ 	.word	0x000000c0
        /*56b0*/ 	.short	0x0100
        /*56b2*/ 	.byte	0x09
	.zero		1


	//   ....[22]....
        /*56b4*/ 	.word	0x000004a0
        /*56b8*/ 	.word	0x000000ff
        /*56bc*/ 	.word	0x00000058
        /*56c0*/ 	.short	0x0100
        /*56c2*/ 	.byte	0x09
	.zero		1


	//   ....[23]....
        /*56c4*/ 	.word	0x000004b0
        /*56c8*/ 	.word	0x000000ff
        /*56cc*/ 	.word	0x000000c8
        /*56d0*/ 	.short	0x0100
        /*56d2*/ 	.byte	0x09
	.zero		1


	//   ....[24]....
        /*56d4*/ 	.word	0x000004c0
        /*56d8*/ 	.word	0x000000ff
        /*56dc*/ 	.word	0x00000060
        /*56e0*/ 	.short	0x0100
        /*56e2*/ 	.byte	0x09
	.zero		1


	//   ....[25]....
        /*56e4*/ 	.word	0x000004d0
        /*56e8*/ 	.word	0x000000ff
        /*56ec*/ 	.word	0x000000d0
        /*56f0*/ 	.short	0x0100
        /*56f2*/ 	.byte	0x09
	.zero		1


	//   ....[26]....
        /*56f4*/ 	.word	0x000004e0
        /*56f8*/ 	.word	0x000000ff
        /*56fc*/ 	.word	0x00000068
        /*5700*/ 	.short	0x0100
        /*5702*/ 	.byte	0x09
	.zero		1


	//   ....[27]....
        /*5704*/ 	.word	0x000004f0
        /*5708*/ 	.word	0x000000ff
        /*570c*/ 	.word	0x000000d8
        /*5710*/ 	.short	0x0100
        /*5712*/ 	.byte	0x09
	.zero		1


	//   ....[28]....
        /*5714*/ 	.word	0x000008d0
        /*5718*/ 	.word	0x000000ff
        /*571c*/ 	.word	0x000000f0
        /*5720*/ 	.short	0x0100
        /*5722*/ 	.byte	0x06
	.zero		1


	//   ....[29]....
        /*5724*/ 	.word	0x00000950
        /*5728*/ 	.word	0x000000ff
        /*572c*/ 	.word	0x000000f8
        /*5730*/ 	.short	0x0100
        /*5732*/ 	.byte	0x06
	.zero		1


	//   ....[30]....
        /*5734*/ 	.word	0x00002f00
        /*5738*/ 	.word	0x000000ff
        /*573c*/ 	.word	0x00000000
        /*5740*/ 	.short	0x010a
        /*5742*/ 	.byte	0x07
	.zero		1


	//   ....[31]....
        /*5744*/ 	.word	0x00002f60
        /*5748*/ 	.word	0x000000ff
        /*574c*/ 	.word	0x00000000
        /*5750*/ 	.short	0x010a
        /*5752*/ 	.byte	0x07
	.zero		1


	//   ....[32]....
        /*5754*/ 	.word	0x00006720
        /*5758*/ 	.word	0x000000ff
        /*575c*/ 	.word	0x00000000
        /*5760*/ 	.short	0x010a
        /*5762*/ 	.byte	0x0f
	.zero		1


	//   ....[33]....
        /*5764*/ 	.word	0x00006760
        /*5768*/ 	.word	0x000000ff
        /*576c*/ 	.word	0x00000000
        /*5770*/ 	.short	0x010a
        /*5772*/ 	.byte	0x0f
	.zero		1


	//   ....[34]....
        /*5774*/ 	.word	0x0000b410
        /*5778*/ 	.word	0x00000003
        /*577c*/ 	.word	0x00000000
        /*5780*/ 	.short	0x0101
        /*5782*/ 	.byte	0x3f
	.zero		1


	//   ....[35]....
        /*5784*/ 	.word	0x0000ef20
        /*5788*/ 	.word	0x00000000
        /*578c*/ 	.word	0x00000000
        /*5790*/ 	.short	0x0101
        /*5792*/ 	.byte	0x3f
	.zero		1


	//   ....[36]....
        /*5794*/ 	.word	0x000229e0
        /*5798*/ 	.word	0x0000000c
        /*579c*/ 	.word	0x00000070
        /*57a0*/ 	.short	0x010a
        /*57a2*/ 	.byte	0x3f
	.zero		1


	//   ....[37]....
        /*57a4*/ 	.word	0x00022d40
        /*57a8*/ 	.word	0x00000002
        /*57ac*/ 	.word	0x000000f8
        /*57b0*/ 	.short	0x0101
        /*57b2*/ 	.byte	0x3f
	.zero		1


	//   ....[38]....
        /*57b4*/ 	.word	0x00023500
        /*57b8*/ 	.word	0x00000003
        /*57bc*/ 	.word	0x00000000
        /*57c0*/ 	.short	0x010a
        /*57c2*/ 	.byte	0x3f
	.zero		1


	//   ....[39]....
        /*57c4*/ 	.word	0x00023590
        /*57c8*/ 	.word	0x00000003
        /*57cc*/ 	.word	0x00000000
        /*57d0*/ 	.short	0x010a
        /*57d2*/ 	.byte	0x3f
	.zero		1


	//   ....[40]....
        /*57d4*/ 	.word	0x00023620
        /*57d8*/ 	.word	0x00000003
        /*57dc*/ 	.word	0x00000000
        /*57e0*/ 	.short	0x010a
        /*57e2*/ 	.byte	0x3f
	.zero		1


	//   ....[41]....
        /*57e4*/ 	.word	0x000236b0
        /*57e8*/ 	.word	0x00000003
        /*57ec*/ 	.word	0x00000000
        /*57f0*/ 	.short	0x010a
        /*57f2*/ 	.byte	0x3f
	.zero		1


	//   ....[42]....
        /*57f4*/ 	.word	0x00023740
        /*57f8*/ 	.word	0x00000003
        /*57fc*/ 	.word	0x00000000
        /*5800*/ 	.short	0x010a
        /*5802*/ 	.byte	0x3f
	.zero		1


	//   ....[43]....
        /*5804*/ 	.word	0x000237d0
        /*5808*/ 	.word	0x00000003
        /*580c*/ 	.word	0x00000000
        /*5810*/ 	.short	0x010a
        /*5812*/ 	.byte	0x3f
	.zero		1


	//   ....[44]....
        /*5814*/ 	.word	0x00023860
        /*5818*/ 	.word	0x00000003
        /*581c*/ 	.word	0x00000000
        /*5820*/ 	.short	0x010a
        /*5822*/ 	.byte	0x3f
	.zero		1


	//   ....[45]....
        /*5824*/ 	.word	0x000238f0
        /*5828*/ 	.word	0x00000003
        /*582c*/ 	.word	0x00000000
        /*5830*/ 	.short	0x010a
        /*5832*/ 	.byte	0x3f
	.zero		1


	//   ....[46]....
        /*5834*/ 	.word	0x00023980
        /*5838*/ 	.word	0x00000003
        /*583c*/ 	.word	0x00000000
        /*5840*/ 	.short	0x010a
        /*5842*/ 	.byte	0x3f
	.zero		1


	//   ....[47]....
        /*5844*/ 	.word	0x00023a10
        /*5848*/ 	.word	0x00000003
        /*584c*/ 	.word	0x00000000
        /*5850*/ 	.short	0x010a
        /*5852*/ 	.byte	0x3f
	.zero		1


	//   ....[48]....
        /*5854*/ 	.word	0x00023aa0
        /*5858*/ 	.word	0x00000003
        /*585c*/ 	.word	0x00000000
        /*5860*/ 	.short	0x010a
        /*5862*/ 	.byte	0x3f
	.zero		1


	//   ....[49]....
        /*5864*/ 	.word	0x00023b30
        /*5868*/ 	.word	0x00000003
        /*586c*/ 	.word	0x00000000
        /*5870*/ 	.short	0x010a
        /*5872*/ 	.byte	0x3f
	.zero		1


	//   ....[50]....
        /*5874*/ 	.word	0x00023bc0
        /*5878*/ 	.word	0x00000003
        /*587c*/ 	.word	0x00000000
        /*5880*/ 	.short	0x010a
        /*5882*/ 	.byte	0x3f
	.zero		1


	//   ....[51]....
        /*5884*/ 	.word	0x00023c50
        /*5888*/ 	.word	0x00000003
        /*588c*/ 	.word	0x00000000
        /*5890*/ 	.short	0x010a
        /*5892*/ 	.byte	0x3f
	.zero		1


	//   ....[52]....
        /*5894*/ 	.word	0x00023cc0
        /*5898*/ 	.word	0x00000003
        /*589c*/ 	.word	0x00000000
        /*58a0*/ 	.short	0x010a
        /*58a2*/ 	.byte	0x3f
	.zero		1


	//   ....[53]....
        /*58a4*/ 	.word	0x00023d30
        /*58a8*/ 	.word	0x00000000
        /*58ac*/ 	.word	0x00000000
        /*58b0*/ 	.short	0x010a
        /*58b2*/ 	.byte	0x3f
	.zero		1


	//   ....[54]....
        /*58b4*/ 	.word	0x00023e10
        /*58b8*/ 	.word	0x0000000c
        /*58bc*/ 	.word	0x00000070
        /*58c0*/ 	.short	0x010a
        /*58c2*/ 	.byte	0x3f
	.zero		1


	//   ....[55]....
        /*58c4*/ 	.word	0x00023ee0
        /*58c8*/ 	.word	0x00000003
        /*58cc*/ 	.word	0x00000000
        /*58d0*/ 	.short	0x010a
        /*58d2*/ 	.byte	0x3f
	.zero		1


	//   ....[56]....
        /*58d4*/ 	.word	0x00023f30
        /*58d8*/ 	.word	0x00000003
        /*58dc*/ 	.word	0x00000000
        /*58e0*/ 	.short	0x010a
        /*58e2*/ 	.byte	0x3f
	.zero		1


	//   ....[57]....
        /*58e4*/ 	.word	0x00023f80
        /*58e8*/ 	.word	0x00000003
        /*58ec*/ 	.word	0x00000000
        /*58f0*/ 	.short	0x010a
        /*58f2*/ 	.byte	0x3f
	.zero		1


	//   ....[58]....
        /*58f4*/ 	.word	0x00023fd0
        /*58f8*/ 	.word	0x00000003
        /*58fc*/ 	.word	0x00000000
        /*5900*/ 	.short	0x010a
        /*5902*/ 	.byte	0x3f
	.zero		1


	//   ....[59]....
        /*5904*/ 	.word	0x00024020
        /*5908*/ 	.word	0x00000003
        /*590c*/ 	.word	0x00000000
        /*5910*/ 	.short	0x010a
        /*5912*/ 	.byte	0x3f
	.zero		1


	//   ....[60]....
        /*5914*/ 	.word	0x00024070
        /*5918*/ 	.word	0x00000003
        /*591c*/ 	.word	0x00000000
        /*5920*/ 	.short	0x010a
        /*5922*/ 	.byte	0x3f
	.zero		1


	//   ....[61]....
        /*5924*/ 	.word	0x000240c0
        /*5928*/ 	.word	0x00000003
        /*592c*/ 	.word	0x00000000
        /*5930*/ 	.short	0x010a
        /*5932*/ 	.byte	0x3f
	.zero		1


	//   ....[62]....
        /*5934*/ 	.word	0x00024110
        /*5938*/ 	.word	0x00000003
        /*593c*/ 	.word	0x00000000
        /*5940*/ 	.short	0x010a
        /*5942*/ 	.byte	0x3f
	.zero		1


	//   ....[63]....
        /*5944*/ 	.word	0x00024160
        /*5948*/ 	.word	0x00000003
        /*594c*/ 	.word	0x00000000
        /*5950*/ 	.short	0x010a
        /*5952*/ 	.byte	0x3f
	.zero		1


	//   ....[64]....
        /*5954*/ 	.word	0x000241b0
        /*5958*/ 	.word	0x00000003
        /*595c*/ 	.word	0x00000000
        /*5960*/ 	.short	0x010a
        /*5962*/ 	.byte	0x3f
	.zero		1


	//   ....[65]....
        /*5964*/ 	.word	0x00024200
        /*5968*/ 	.word	0x00000003
        /*596c*/ 	.word	0x00000000
        /*5970*/ 	.short	0x010a
        /*5972*/ 	.byte	0x3f
	.zero		1


	//   ....[66]....
        /*5974*/ 	.word	0x00024250
        /*5978*/ 	.word	0x00000003
        /*597c*/ 	.word	0x00000000
        /*5980*/ 	.short	0x010a
        /*5982*/ 	.byte	0x3f
	.zero		1


	//   ....[67]....
        /*5984*/ 	.word	0x000242a0
        /*5988*/ 	.word	0x00000003
        /*598c*/ 	.word	0x00000000
        /*5990*/ 	.short	0x010a
        /*5992*/ 	.byte	0x3f
	.zero		1


	//----- nvinfo : EIATTR_NUM_MBARRIERS
	.align		4
.L_30:
        /*5994*/ 	.byte	0x03, 0x38
        /*5996*/ 	.short	0x001e


	//----- nvinfo : EIATTR_EXIT_INSTR_OFFSETS
	.align		4
        /*5998*/ 	.byte	0x04, 0x1c
        /*599a*/ 	.short	(.L_32 - .L_31)


	//   ....[0]....
.L_31:
        /*599c*/ 	.word	0x00000b40


	//   ....[1]....
        /*59a0*/ 	.word	0x000013e0


	//   ....[2]....
        /*59a4*/ 	.word	0x000220c0


	//   ....[3]....
        /*59a8*/ 	.word	0x00022660


	//   ....[4]....
        /*59ac*/ 	.word	0x00023ca0


	//----- nvinfo : EIATTR_MAX_THREADS
	.align		4
.L_32:
        /*59b0*/ 	.byte	0x04, 0x05
        /*59b2*/ 	.short	(.L_34 - .L_33)
.L_33:
        /*59b4*/ 	.word	0x00000180
        /*59b8*/ 	.word	0x00000001
        /*59bc*/ 	.word	0x00000001


	//----- nvinfo : EIATTR_CRS_STACK_SIZE
	.align		4
.L_34:
        /*59c0*/ 	.byte	0x04, 0x1e
        /*59c2*/ 	.short	(.L_36 - .L_35)
.L_35:
        /*59c4*/ 	.word	0x00000000


	//----- nvinfo : EIATTR_CBANK_PARAM_SIZE
	.align		4
.L_36:
        /*59c8*/ 	.byte	0x03, 0x19
        /*59ca*/ 	.short	0x0470


	//----- nvinfo : EIATTR_PARAM_CBANK
	.align		4
        /*59cc*/ 	.byte	0x04, 0x0a
        /*59ce*/ 	.short	(.L_38 - .L_37)
	.align		4
.L_37:
        /*59d0*/ 	.word	index@(.nv.constant0._ZN7cutlass13device_kernelINS_4gemm6kernel13GemmUniversalIN4cute5tupleIJiiiiEEENS1_10collective13CollectiveMmaINS1_37MainloopSm90TmaGmmaWarpSpecializedFP8ILi14ENS5_IJNS4_1CILi2EEENSA_ILi1EEESC_EEENS1_35KernelTmaWarpSpecializedCooperativeEEENS5_IJNSA_ILi256EEESG_NSA_ILi32EEEEEENS_12float_e5m2_tENS5_IJlSC_lEEESJ_SK_NS4_8TiledMMAINS4_8MMA_AtomIJNS4_4SM904GMMA31MMA_64x256x32_F32E5M2E5M2_SS_TNILNSO_7ScaleInE1ELSQ_1EEEEEENS4_6LayoutISD_NS5_IJSC_NSA_ILi0EEESU_EEEEENS5_IJNS4_10UnderscoreESX_SX_EEEEENS4_13SM90_TMA_LOADENS4_14ComposedLayoutINS4_7SwizzleILi1ELi4ELi3EEENS4_18smem_ptr_flag_bitsILi8EEENST_INS5_IJNSA_ILi8EEESH_EEENS5_IJSH_SC_EEEEEEEvNS4_8identityENS4_23SM90_TMA_LOAD_MULTICASTES1A_vS1B_EENS_8epilogue10collective6detail29Sm90TmaWarpSpecializedAdapterINS1F_15DefaultEpilogueISJ_SK_SK_NS1E_6thread17LinearCombinationISJ_Li1EffLNS1J_9ScaleType4KindE0ELNS_15FloatRoundStyleE2ESJ_EENS1_15EpilogueDefaultEEEEEvvEEEEvNT_6ParamsE)
        /*59d4*/ 	.short	0x0210
        /*59d6*/ 	.short	0x0470


	//----- nvinfo : EIATTR_SW_WAR
	.align		4
.L_38:
        /*59d8*/ 	.byte	0x04, 0x36
        /*59da*/ 	.short	(.L_40 - .L_39)
.L_39:
        /*59dc*/ 	.word	0x00000008
.L_40:


//--------------------- .nv.callgraph             --------------------------
	.section	.nv.callgraph,"",@"SHT_CUDA_CALLGRAPH"
	.align	4
	.sectionentsize	8
	.align		4
        /*0000*/ 	.word	0x00000000
	.align		4
        /*0004*/ 	.word	0xffffffff
	.align		4
        /*0008*/ 	.word	0x00000000
	.align		4
        /*000c*/ 	.word	0xfffffffe
	.align		4
        /*0010*/ 	.word	0x00000000
	.align		4
        /*0014*/ 	.word	0xfffffffd
	.align		4
        /*0018*/ 	.word	0x00000000
	.align		4
        /*001c*/ 	.word	0xfffffffc


//--------------------- .nv.constant4             --------------------------
	.section	.nv.constant4,"a",@progbits
	.align	8
	.align		8
.nv.constant4:
        /*0000*/ 	.dword	_ZN40_INTERNAL_55d4feea_4_k_cu_3b9088b2_250674cuda3std3__45__cpo5beginE
	.align		8
        /*0008*/ 	.dword	_ZN40_INTERNAL_55d4feea_4_k_cu_3b9088b2_250674cuda3std3__45__cpo3endE
	.align		8
        /*0010*/ 	.dword	_ZN40_INTERNAL_55d4feea_4_k_cu_3b9088b2_250674cuda3std3__45__cpo6cbeginE
	.align		8
        /*0018*/ 	.dword	_ZN40_INTERNAL_55d4feea_4_k_cu_3b9088b2_250674cuda3std3__45__cpo4cendE
	.align		8
        /*0020*/ 	.dword	_ZN40_INTERNAL_55d4feea_4_k_cu_3b9088b2_250674cuda3std3__442_GLOBAL__N__55d4feea_4_k_cu_3b9088b2_250676ignoreE
	.align		8
        /*0028*/ 	.dword	_ZN40_INTERNAL_55d4feea_4_k_cu_3b9088b2_250674cuda3std3__419piecewise_constructE
	.align		8
        /*0030*/ 	.dword	_ZN40_INTERNAL_55d4feea_4_k_cu_3b9088b2_250674cuda3std3__48in_placeE
	.align		8
        /*0038*/ 	.dword	_ZN40_INTERNAL_55d4feea_4_k_cu_3b9088b2_250674cuda3std6ranges3__45__cpo4swapE
	.align		8
        /*0040*/ 	.dword	_ZN40_INTERNAL_55d4feea_4_k_cu_3b9088b2_250674cuda3std6ranges3__45__cpo9iter_moveE
	.align		8
        /*0048*/ 	.dword	_ZN40_INTERNAL_55d4feea_4_k_cu_3b9088b2_250674cute7productE
	.align		8
        /*0050*/ 	.dword	_ZN40_INTERNAL_55d4feea_4_k_cu_3b9088b2_250674cute1_E


//--------------------- .text._ZN7cutlass13device_kernelINS_4gemm6kernel13GemmUniversalIN4cute5tupleIJiiiiEEENS1_10collective13CollectiveMmaINS1_37MainloopSm90TmaGmmaWarpSpecializedFP8ILi14ENS5_IJNS4_1CILi2EEENSA_ILi1EEESC_EEENS1_35KernelTmaWarpSpecializedCooperativeEEENS5_IJNSA_ILi256EEESG_NSA_ILi32EEEEEENS_12float_e5m2_tENS5_IJlSC_lEEESJ_SK_NS4_8TiledMMAINS4_8MMA_AtomIJNS4_4SM904GMMA31MMA_64x256x32_F32E5M2E5M2_SS_TNILNSO_7ScaleInE1ELSQ_1EEEEEENS4_6LayoutISD_NS5_IJSC_NSA_ILi0EEESU_EEEEENS5_IJNS4_10UnderscoreESX_SX_EEEEENS4_13SM90_TMA_LOADENS4_14ComposedLayoutINS4_7SwizzleILi1ELi4ELi3EEENS4_18smem_ptr_flag_bitsILi8EEENST_INS5_IJNSA_ILi8EEESH_EEENS5_IJSH_SC_EEEEEEEvNS4_8identityENS4_23SM90_TMA_LOAD_MULTICASTES1A_vS1B_EENS_8epilogue10collective6detail29Sm90TmaWarpSpecializedAdapterINS1F_15DefaultEpilogueISJ_SK_SK_NS1E_6thread17LinearCombinationISJ_Li1EffLNS1J_9ScaleType4KindE0ELNS_15FloatRoundStyleE2ESJ_EENS1_15EpilogueDefaultEEEEEvvEEEEvNT_6ParamsE --------------------------
	.section	.text._ZN7cutlass13device_kernelINS_4gemm6kernel13GemmUniversalIN4cute5tupleIJiiiiEEENS1_10collective13CollectiveMmaINS1_37MainloopSm90TmaGmmaWarpSpecializedFP8ILi14ENS5_IJNS4_1CILi2EEENSA_ILi1EEESC_EEENS1_35KernelTmaWarpSpecializedCooperativeEEENS5_IJNSA_ILi256EEESG_NSA_ILi32EEEEEENS_12float_e5m2_tENS5_IJlSC_lEEESJ_SK_NS4_8TiledMMAINS4_8MMA_AtomIJNS4_4SM904GMMA31MMA_64x256x32_F32E5M2E5M2_SS_TNILNSO_7ScaleInE1ELSQ_1EEEEEENS4_6LayoutISD_NS5_IJSC_NSA_ILi0EEESU_EEEEENS5_IJNS4_10UnderscoreESX_SX_EEEEENS4_13SM90_TMA_LOADENS4_14ComposedLayoutINS4_7SwizzleILi1ELi4ELi3EEENS4_18smem_ptr_flag_bitsILi8EEENST_INS5_IJNSA_ILi8EEESH_EEENS5_IJSH_SC_EEEEEEEvNS4_8identityENS4_23SM90_TMA_LOAD_MULTICASTES1A_vS1B_EENS_8epilogue10collective6detail29Sm90TmaWarpSpecializedAdapterINS1F_15DefaultEpilogueISJ_SK_SK_NS1E_6thread17LinearCombinationISJ_Li1EffLNS1J_9ScaleType4KindE0ELNS_15FloatRoundStyleE2ESJ_EENS1_15EpilogueDefaultEEEEEvvEEEEvNT_6ParamsE,"ax",@progbits
	.align	128
.text._ZN7cutlass13device_kernelINS_4gemm6kernel13GemmUniversalIN4cute5tupleIJiiiiEEENS1_10collective13CollectiveMmaINS1_37MainloopSm90TmaGmmaWarpSpecializedFP8ILi14ENS5_IJNS4_1CILi2EEENSA_ILi1EEESC_EEENS1_35KernelTmaWarpSpecializedCooperativeEEENS5_IJNSA_ILi256EEESG_NSA_ILi32EEEEEENS_12float_e5m2_tENS5_IJlSC_lEEESJ_SK_NS4_8TiledMMAINS4_8MMA_AtomIJNS4_4SM904GMMA31MMA_64x256x32_F32E5M2E5M2_SS_TNILNSO_7ScaleInE1ELSQ_1EEEEEENS4_6LayoutISD_NS5_IJSC_NSA_ILi0EEESU_EEEEENS5_IJNS4_10UnderscoreESX_SX_EEEEENS4_13SM90_TMA_LOADENS4_14ComposedLayoutINS4_7SwizzleILi1ELi4ELi3EEENS4_18smem_ptr_flag_bitsILi8EEENST_INS5_IJNSA_ILi8EEESH_EEENS5_IJSH_SC_EEEEEEEvNS4_8identityENS4_23SM90_TMA_LOAD_MULTICASTES1A_vS1B_EENS_8epilogue10collective6detail29Sm90TmaWarpSpecializedAdapterINS1F_15DefaultEpilogueISJ_SK_SK_NS1E_6thread17LinearCombinationISJ_Li1EffLNS1J_9ScaleType4KindE0ELNS_15FloatRoundStyleE2ESJ_EENS1_15EpilogueDefaultEEEEEvvEEEEvNT_6ParamsE:
        .type           _ZN7cutlass13device_kernelINS_4gemm6kernel13GemmUniversalIN4cute5tupleIJiiiiEEENS1_10collective13CollectiveMmaINS1_37MainloopSm90TmaGmmaWarpSpecializedFP8ILi14ENS5_IJNS4_1CILi2EEENSA_ILi1EEESC_EEENS1_35KernelTmaWarpSpecializedCooperativeEEENS5_IJNSA_ILi256EEESG_NSA_ILi32EEEEEENS_12float_e5m2_tENS5_IJlSC_lEEESJ_SK_NS4_8TiledMMAINS4_8MMA_AtomIJNS4_4SM904GMMA31MMA_64x256x32_F32E5M2E5M2_SS_TNILNSO_7ScaleInE1ELSQ_1EEEEEENS4_6LayoutISD_NS5_IJSC_NSA_ILi0EEESU_EEEEENS5_IJNS4_10UnderscoreESX_SX_EEEEENS4_13SM90_TMA_LOADENS4_14ComposedLayoutINS4_7SwizzleILi1ELi4ELi3EEENS4_18smem_ptr_flag_bitsILi8EEENST_INS5_IJNSA_ILi8EEESH_EEENS5_IJSH_SC_EEEEEEEvNS4_8identityENS4_23SM90_TMA_LOAD_MULTICASTES1A_vS1B_EENS_8epilogue10collective6detail29Sm90TmaWarpSpecializedAdapterINS1F_15DefaultEpilogueISJ_SK_SK_NS1E_6thread17LinearCombinationISJ_Li1EffLNS1J_9ScaleType4KindE0ELNS_15FloatRoundStyleE2ESJ_EENS1_15EpilogueDefaultEEEEEvvEEEEvNT_6ParamsE,@function
        .size           _ZN7cutlass13device_kernelINS_4gemm6kernel13GemmUniversalIN4cute5tupleIJiiiiEEENS1_10collective13CollectiveMmaINS1_37MainloopSm90TmaGmmaWarpSpecializedFP8ILi14ENS5_IJNS4_1CILi2EEENSA_ILi1EEESC_EEENS1_35KernelTmaWarpSpecializedCooperativeEEENS5_IJNSA_ILi256EEESG_NSA_ILi32EEEEEENS_12float_e5m2_tENS5_IJlSC_lEEESJ_SK_NS4_8TiledMMAINS4_8MMA_AtomIJNS4_4SM904GMMA31MMA_64x256x32_F32E5M2E5M2_SS_TNILNSO_7ScaleInE1ELSQ_1EEEEEENS4_6LayoutISD_NS5_IJSC_NSA_ILi0EEESU_EEEEENS5_IJNS4_10UnderscoreESX_SX_EEEEENS4_13SM90_TMA_LOADENS4_14ComposedLayoutINS4_7SwizzleILi1ELi4ELi3EEENS4_18smem_ptr_flag_bitsILi8EEENST_INS5_IJNSA_ILi8EEESH_EEENS5_IJSH_SC_EEEEEEEvNS4_8identityENS4_23SM90_TMA_LOAD_MULTICASTES1A_vS1B_EENS_8epilogue10collective6detail29Sm90TmaWarpSpecializedAdapterINS1F_15DefaultEpilogueISJ_SK_SK_NS1E_6thread17LinearCombinationISJ_Li1EffLNS1J_9ScaleType4KindE0ELNS_15FloatRoundStyleE2ESJ_EENS1_15EpilogueDefaultEEEEEvvEEEEvNT_6ParamsE,(.L_x_611 - _ZN7cutlass13device_kernelINS_4gemm6kernel13GemmUniversalIN4cute5tupleIJiiiiEEENS1_10collective13CollectiveMmaINS1_37MainloopSm90TmaGmmaWarpSpecializedFP8ILi14ENS5_IJNS4_1CILi2EEENSA_ILi1EEESC_EEENS1_35KernelTmaWarpSpecializedCooperativeEEENS5_IJNSA_ILi256EEESG_NSA_ILi32EEEEEENS_12float_e5m2_tENS5_IJlSC_lEEESJ_SK_NS4_8TiledMMAINS4_8MMA_AtomIJNS4_4SM904GMMA31MMA_64x256x32_F32E5M2E5M2_SS_TNILNSO_7ScaleInE1ELSQ_1EEEEEENS4_6LayoutISD_NS5_IJSC_NSA_ILi0EEESU_EEEEENS5_IJNS4_10UnderscoreESX_SX_EEEEENS4_13SM90_TMA_LOADENS4_14ComposedLayoutINS4_7SwizzleILi1ELi4ELi3EEENS4_18smem_ptr_flag_bitsILi8EEENST_INS5_IJNSA_ILi8EEESH_EEENS5_IJSH_SC_EEEEEEEvNS4_8identityENS4_23SM90_TMA_LOAD_MULTICASTES1A_vS1B_EENS_8epilogue10collective6detail29Sm90TmaWarpSpecializedAdapterINS1F_15DefaultEpilogueISJ_SK_SK_NS1E_6thread17LinearCombinationISJ_Li1EffLNS1J_9ScaleType4KindE0ELNS_15FloatRoundStyleE2ESJ_EENS1_15EpilogueDefaultEEEEEvvEEEEvNT_6ParamsE)
        .other          _ZN7cutlass13device_kernelINS_4gemm6kernel13GemmUniversalIN4cute5tupleIJiiiiEEENS1_10collective13CollectiveMmaINS1_37MainloopSm90TmaGmmaWarpSpecializedFP8ILi14ENS5_IJNS4_1CILi2EEENSA_ILi1EEESC_EEENS1_35KernelTmaWarpSpecializedCooperativeEEENS5_IJNSA_ILi256EEESG_NSA_ILi32EEEEEENS_12float_e5m2_tENS5_IJlSC_lEEESJ_SK_NS4_8TiledMMAINS4_8MMA_AtomIJNS4_4SM904GMMA31MMA_64x256x32_F32E5M2E5M2_SS_TNILNSO_7ScaleInE1ELSQ_1EEEEEENS4_6LayoutISD_NS5_IJSC_NSA_ILi0EEESU_EEEEENS5_IJNS4_10UnderscoreESX_SX_EEEEENS4_13SM90_TMA_LOADENS4_14ComposedLayoutINS4_7SwizzleILi1ELi4ELi3EEENS4_18smem_ptr_flag_bitsILi8EEENST_INS5_IJNSA_ILi8EEESH_EEENS5_IJSH_SC_EEEEEEEvNS4_8identityENS4_23SM90_TMA_LOAD_MULTICASTES1A_vS1B_EENS_8epilogue10collective6detail29Sm90TmaWarpSpecializedAdapterINS1F_15DefaultEpilogueISJ_SK_SK_NS1E_6thread17LinearCombinationISJ_Li1EffLNS1J_9ScaleType4KindE0ELNS_15FloatRoundStyleE2ESJ_EENS1_15EpilogueDefaultEEEEEvvEEEEvNT_6ParamsE,@"STO_CUDA_ENTRY STV_DEFAULT"
_ZN7cutlass13device_kernelINS_4gemm6kernel13GemmUniversalIN4cute5tupleIJiiiiEEENS1_10collective13CollectiveMmaINS1_37MainloopSm90TmaGmmaWarpSpecializedFP8ILi14ENS5_IJNS4_1CILi2EEENSA_ILi1EEESC_EEENS1_35KernelTmaWarpSpecializedCooperativeEEENS5_IJNSA_ILi256EEESG_NSA_ILi32EEEEEENS_12float_e5m2_tENS5_IJlSC_lEEESJ_SK_NS4_8TiledMMAINS4_8MMA_AtomIJNS4_4SM904GMMA31MMA_64x256x32_F32E5M2E5M2_SS_TNILNSO_7ScaleInE1ELSQ_1EEEEEENS4_6LayoutISD_NS5_IJSC_NSA_ILi0EEESU_EEEEENS5_IJNS4_10UnderscoreESX_SX_EEEEENS4_13SM90_TMA_LOADENS4_14ComposedLayoutINS4_7SwizzleILi1ELi4ELi3EEENS4_18smem_ptr_flag_bitsILi8EEENST_INS5_IJNSA_ILi8EEESH_EEENS5_IJSH_SC_EEEEEEEvNS4_8identityENS4_23SM90_TMA_LOAD_MULTICASTES1A_vS1B_EENS_8epilogue10collective6detail29Sm90TmaWarpSpecializedAdapterINS1F_15DefaultEpilogueISJ_SK_SK_NS1E_6thread17LinearCombinationISJ_Li1EffLNS1J_9ScaleType4KindE0ELNS_15FloatRoundStyleE2ESJ_EENS1_15EpilogueDefaultEEEEEvvEEEEvNT_6ParamsE:
[----:B------:R-:W0:Y:S02]  /*0000*/  LDC R1, c[0x0][0x28] ;  /* 0x00000a00ff017b82 */ /* 0x000e240000000800 */
[----:B0-----:R-:W-:Y:S01]  /*0010*/  VIADD R1, R1, 0xfffff988 ;  /* 0xfffff98801017836 */ /* 0x001fe20000000000 */
[----:B------:R-:W0:Y:S01]  /*0020*/  S2R R4, SR_TID.X ;  /* 0x0000000000047919 */ /* 0x000e220000002100 */
[----:B------:R-:W-:Y:S01]  /*0030*/  ELECT P0, URZ, PT ;  /* 0x00000000003f782f */ /* 0x000fe20003800000 */
[----:B------:R-:W-:Y:S01]  /*0040*/  BSSY B0, `(.L_x_0) ;  /* 0x0000015000007945 */ /* 0x000fe20003800000 */
[--C-:B0-----:R-:W-:Y:S02]  /*0050*/  SHF.R.U32.HI R0, RZ, 0x5, R4.reuse ;  /* 0x00000005ff007819 */ /* 0x101fe40000011604 */
[----:B------:R-:W-:-:S03]  /*0060*/  SHF.R.U32.HI R2, RZ, 0x7, R4 ;  /* 0x00000007ff027819 */ /* 0x000fc60000011604 */
[----:B------:R-:W0:Y:S04]  /*0070*/  SHFL.IDX PT, R3, R0, RZ, 0x1f ;  /* 0x00001fff00037589 */ /* 0x000e2800000e0000 */
[----:B------:R-:W1:Y:S01]  /*0080*/  SHFL.IDX PT, R2, R2, RZ, 0x1f ;  /* 0x00001fff02027589 */ /* 0x000e6200000e0000 */
[----:B0-----:R-:W-:Y:S02]  /*0090*/  R2UR UR4, R3 ;  /* 0x00000000030472ca */ /* 0x001fe400000e0000 */
[----:B-1----:R-:W-:-:S11]  /*00a0*/  R2UR UR6, R2 ;  /* 0x00000000020672ca */ /* 0x002fd600000e0000 */
[----:B------:R-:W-:Y:S02]  /*00b0*/  USHF.R.S32.HI UR5, URZ, 0x1f, UR4 ;  /* 0x0000001f3f057899 */ /* 0x000fe40008011404 */
[----:B------:R-:W-:Y:S02]  /*00c0*/  ISETP.NE.OR P0, PT, RZ, UR4, !P0 ;  /* 0x00000004ff007c0c */ /* 0x000fe4000c705670 */
[----:B------:R-:W-:-:S04]  /*00d0*/  ULEA.HI UR5, UR5, UR4, URZ, 0x2 ;  /* 0x0000000405057291 */ /* 0x000fc8000f8f103f */
[----:B------:R-:W-:-:S04]  /*00e0*/  ULOP3.LUT UR5, UR5, 0xfffffffc, URZ, 0xc0, !UPT ;  /* 0xfffffffc05057892 */ /* 0x000fc8000f8ec03f */
[----:B------:R-:W-:-:S03]  /*00f0*/  UIADD3 UR8, UR4, -UR5, URZ ;  /* 0x8000000504087290 */ /* 0x000fc6000fffe03f */
[----:B------:R-:W-:Y:S09]  /*0100*/  @P0 BRA `(.L_x_1) ;  /* 0x0000000000200947 */ /* 0x000ff20003800000 */
[----:B------:R-:W-:Y:S02]  /*0110*/  ULDC.64 UR4, c[0x0][0x198] ;  /* 0x0000660000047ab9 */ /* 0x000fe40000000a00 */
[----:B------:R-:W-:Y:S02]  /*0120*/  UIADD3 UR10, UP0, UR4, 0xf0, URZ ;  /* 0x000000f0040a7890 */ /* 0x000fe4000ff1e03f */
[----:B------:R-:W-:Y:S02]  /*0130*/  UIADD3 UR4, UP1, UR4, 0x1f0, URZ ;  /* 0x000001f004047890 */ /* 0x000fe4000ff3e03f */
[----:B------:R-:W-:Y:S02]  /*0140*/  UIADD3.X UR11, URZ, UR5, URZ, UP0, !UPT ;  /* 0x000000053f0b7290 */ /* 0x000fe400087fe43f */
[----:B------:R-:W-:-:S07]  /*0150*/  UIADD3.X UR5, URZ, UR5, URZ, UP1, !UPT ;  /* 0x000000053f057290 */ /* 0x000fce0008ffe43f */
[----:B------:R0:W-:Y:S02]  /*0160*/  UTMACCTL.PF [UR10] ;  /* 0x000000000a0079b9 */ /* 0x0001e40008040000 */
[----:B------:R0:W-:Y:S02]  /*0170*/  UTMACCTL.PF [UR4] ;  /* 0x00000000040079b9 */ /* 0x0001e40008040000 */
[----:B0-----:R-:W-:Y:S01]  /*0180*/  NOP ;  /* 0x0000000000007918 */ /* 0x001fe20000000000 */
.L_x_1:
[----:B------:R-:W-:Y:S05]  /*0190*/  BSYNC B0 ;  /* 0x0000000000007941 */ /* 0x000fea0003800000 */
.L_x_0:
[----:B------:R-:W0:Y:S01]  /*01a0*/  SHFL.IDX PT, R3, R0, RZ, 0x1f ;  /* 0x00001fff00037589 */ /* 0x000e2200000e0000 */
[----:B------:R-:W-:Y:S01]  /*01b0*/  UISETP.NE.AND UP0, UPT, UR8, 0x3, UPT ;  /* 0x000000030800788c */ /* 0x000fe2000bf05270 */
[----:B------:R-:W-:Y:S01]  /*01c0*/  ISETP.NE.AND P1, PT, RZ, UR6, PT ;  /* 0x00000006ff007c0c */ /* 0x000fe2000bf25270 */
[----:B------:R-:W-:Y:S02]  /*01d0*/  UIADD3 UR10, UR6, -0x1, URZ ;  /* 0xffffffff060a7890 */ /* 0x000fe4000fffe03f */
[----:B------:R-:W-:Y:S02]  /*01e0*/  UISETP.EQ.OR UP0, UPT, UR8, URZ, !UP0 ;  /* 0x0000003f0800728c */ /* 0x000fe4000c702670 */
[----:B------:R-:W-:Y:S02]  /*01f0*/  UISETP.GE.U32.AND UP1, UPT, UR10, 0x2, UPT ;  /* 0x000000020a00788c */ /* 0x000fe4000bf26070 */
[----:B------:R-:W-:-:S04]  /*0200*/  UISETP.EQ.AND UP0, UPT, UR6, URZ, UP0 ;  /* 0x0000003f0600728c */ /* 0x000fc80008702270 */
[----:B------:R-:W-:-:S04]  /*0210*/  USEL UR13, URZ, 0x1, !UP0 ;  /* 0x000000013f0d7887 */ /* 0x000fc8000c000000 */
[----:B------:R-:W-:Y:S01]  /*0220*/  USEL UR13, UR13, 0x2, UP1 ;  /* 0x000000020d0d7887 */ /* 0x000fe20008800000 */
[----:B0-----:R-:W-:-:S13]  /*0230*/  ISETP.NE.AND P0, PT, R3, RZ, PT ;  /* 0x000000ff0300720c */ /* 0x001fda0003f05270 */
[----:B------:R-:W-:Y:S05]  /*0240*/  @P0 BRA `(.L_x_2) ;  /* 0x0000000000b40947 */ /* 0x000fea0003800000 */
[----:B------:R-:W-:Y:S01]  /*0250*/  ELECT P0, URZ, PT ;  /* 0x00000000003f782f */ /* 0x000fe20003800000 */
[----:B------:R-:W-:-:S12]  /*0260*/  BSSY B0, `(.L_x_2) ;  /* 0x000002b000007945 */ /* 0x000fd80003800000 */
[----:B------:R-:W-:Y:S05]  /*0270*/  @!P0 BRA `(.L_x_3) ;  /* 0x0000000000a48947 */ /* 0x000fea0003800000 */
[----:B------:R-:W0:Y:S01]  /*0280*/  S2UR UR9, SR_CgaCtaId ;  /* 0x00000000000979c3 */ /* 0x000e220000008800 */
[----:B------:R-:W-:Y:S01]  /*0290*/  UMOV UR4, 0x400 ;  /* 0x0000040000047882 */ /* 0x000fe20000000000 */
[----:B------:R-:W-:Y:S01]  /*02a0*/  UMOV UR5, 0x1 ;  /* 0x0000000100057882 */ /* 0x000fe20000000000 */
[----:B------:R-:W-:Y:S02]  /*02b0*/  UMOV UR6, 0x4 ;  /* 0x0000000400067882 */ /* 0x000fe40000000000 */
[----:B------:R-:W-:-:S04]  /*02c0*/  UIADD3 UR6, -UR6, 0x100000, URZ ;  /* 0x0010000006067890 */ /* 0x000fc8000fffe13f */
[----:B------:R-:W-:Y:S02]  /*02d0*/  USHF.L.U32 UR7, UR6, 0xb, URZ ;  /* 0x0000000b06077899 */ /* 0x000fe4000800063f */
[----:B------:R-:W-:Y:S02]  /*02e0*/  USHF.L.U32 UR6, UR6, 0x1, URZ ;  /* 0x0000000106067899 */ /* 0x000fe4000800063f */
[----:B0-----:R-:W-:Y:S02]  /*02f0*/  ULEA UR9, UR9, UR4, 0x18 ;  /* 0x0000000409097291 */ /* 0x001fe4000f8ec03f */
[----:B------:R-:W-:-:S04]  /*0300*/  UIADD3 UR4, -UR5, 0x100000, URZ ;  /* 0x0010000005047890 */ /* 0x000fc8000fffe13f */
[----:B------:R-:W-:Y:S02]  /*0310*/  USHF.L.U32 UR5, UR4, 0xb, URZ ;  /* 0x0000000b04057899 */ /* 0x000fe4000800063f */
[----:B------:R-:W-:Y:S01]  /*0320*/  USHF.L.U32 UR4, UR4, 0x1, URZ ;  /* 0x0000000104047899 */ /* 0x000fe2000800063f */
[----:B------:R-:W0:Y:S11]  /*0330*/  FENCE.VIEW.ASYNC.S ;  /* 0x00000000000073c6 */ /* 0x000e360000000000 */
[----:B0-----:R0:W1:Y:S01]  /*0340*/  SYNCS.EXCH.64 URZ, [UR9], UR4 ;  /* 0x00000004093f75b2 */ /* 0x0010620008000100 */
[----:B------:R0:W2:Y:S01]  /*0350*/  SYNCS.EXCH.64 URZ, [UR9+0x70], UR6 ;  /* 0x00007006093f75b2 */ /* 0x0000a20008000100 */
[----:B------:R0:W3:Y:S01]  /*0360*/  SYNCS.EXCH.64 URZ, [UR9+0x8], UR4 ;  /* 0x00000804093f75b2 */ /* 0x0000e20008000100 */
[----:B------:R0:W4:Y:S01]  /*0370*/  SYNCS.EXCH.64 URZ, [UR9+0x78], UR6 ;  /* 0x00007806093f75b2 */ /* 0x0001220008000100 */
[----:B------:R0:W0:Y:S01]  /*0380*/  SYNCS.EXCH.64 URZ, [UR9+0x10], UR4 ;  /* 0x00001004093f75b2 */ /* 0x0000220008000100 */
        /* <DEDUP_REMOVED lines=23> */
[----:B-1234-:R-:W-:Y:S01]  /*0500*/  NOP ;  /* 0x0000000000007918 */ /* 0x01efe20000000000 */
.L_x_3:
[----:B0-----:R-:W-:Y:S05]  /*0510*/  BSYNC B0 ;  /* 0x0000000000007941 */ /* 0x001fea0003800000 */
.L_x_2:
[----:B------:R-:W-:Y:S01]  /*0520*/  SHF.R.S32.HI R2, RZ, 0x1f, R4 ;  /* 0x0000001fff027819 */ /* 0x000fe20000011404 */
[----:B------:R-:W0:Y:S01]  /*0530*/  SHFL.IDX PT, R0, R0, RZ, 0x1f ;  /* 0x00001fff00007589 */ /* 0x000e2200000e0000 */
[----:B------:R-:W1:Y:S01]  /*0540*/  S2UR UR9, SR_CTAID.X ;  /* 0x00000000000979c3 */ /* 0x000e620000002500 */
[----:B------:R-:W-:Y:S02]  /*0550*/  ELECT P0, URZ, PT ;  /* 0x00000000003f782f */ /* 0x000fe40003800000 */
[----:B------:R-:W-:Y:S01]  /*0560*/  LEA.HI R2, R2, R4, RZ, 0x7 ;  /* 0x0000000402027211 */ /* 0x000fe200078f38ff */
[----:B------:R-:W-:Y:S01]  /*0570*/  ULDC UR4, c[0x0][0x150] ;  /* 0x0000540000047ab9 */ /* 0x000fe20000000800 */
[----:B------:R-:W-:Y:S01]  /*0580*/  SHF.R.S32.HI R6, RZ, 0x1f, R3 ;  /* 0x0000001fff067819 */ /* 0x000fe20000011403 */
[----:B------:R-:W-:Y:S01]  /*0590*/  NOP ;  /* 0x0000000000007918 */ /* 0x000fe20000000000 */
[----:B------:R-:W-:Y:S01]  /*05a0*/  LOP3.LUT R2, R2, 0xffffff80, RZ, 0xc0, !PT ;  /* 0xffffff8002027812 */ /* 0x000fe200078ec0ff */
[----:B------:R-:W-:Y:S01]  /*05b0*/  NOP ;  /* 0x0000000000007918 */ /* 0x000fe20000000000 */
[----:B------:R-:W-:Y:S01]  /*05c0*/  LEA.HI R6, R6, R3, RZ, 0x2 ;  /* 0x0000000306067211 */ /* 0x000fe200078f10ff */
[----:B------:R-:W2:Y:S02]  /*05d0*/  LDC R8, c[0x0][0x144] ;  /* 0x00005100ff087b82 */ /* 0x000ea40000000800 */
[----:B------:R-:W-:Y:S01]  /*05e0*/  IMAD.IADD R4, R4, 0x1, -R2 ;  /* 0x0000000104047824 */ /* 0x000fe200078e0a02 */
[----:B------:R-:W-:Y:S01]  /*05f0*/  LOP3.LUT R6, R6, 0x3ffffffc, RZ, 0xc0, !PT ;  /* 0x3ffffffc06067812 */ /* 0x000fe200078ec0ff */
[----:B------:R-:W3:Y:S03]  /*0600*/  S2R R2, SR_CTAID.Y ;  /* 0x0000000000027919 */ /* 0x000ee60000002600 */
[----:B------:R-:W-:Y:S01]  /*0610*/  SHF.R.S32.HI R5, RZ, 0x1f, R4 ;  /* 0x0000001fff057819 */ /* 0x000fe20000011404 */
[----:B------:R-:W-:Y:S01]  /*0620*/  IMAD.IADD R6, R3, 0x1, -R6 ;  /* 0x0000000103067824 */ /* 0x000fe200078e0a06 */
[----:B------:R-:W4:Y:S02]  /*0630*/  LDC R13, c[0x0][0x148] ;  /* 0x00005200ff0d7b82 */ /* 0x000f240000000800 */
[----:B------:R-:W-:-:S02]  /*0640*/  LEA.HI R5, R5, R4, RZ, 0x3 ;  /* 0x0000000405057211 */ /* 0x000fc400078f18ff */
[----:B0-----:R-:W-:Y:S02]  /*0650*/  ISETP.NE.OR P0, PT, R0, RZ, !P0 ;  /* 0x000000ff0000720c */ /* 0x001fe40004705670 */
[--C-:B------:R-:W-:Y:S02]  /*0660*/  SHF.R.S32.HI R0, RZ, 0x3, R5.reuse ;  /* 0x00000003ff007819 */ /* 0x100fe40000011405 */
[----:B------:R-:W-:Y:S02]  /*0670*/  SHF.R.S32.HI R5, RZ, 0x1f, R5 ;  /* 0x0000001fff057819 */ /* 0x000fe40000011405 */
[----:B-1----:R-:W-:Y:S02]  /*0680*/  I2FP.F32.U32 R7, UR9 ;  /* 0x0000000900077c45 */ /* 0x002fe40008201000 */
[----:B------:R-:W-:-:S03]  /*0690*/  LEA.HI R5, R5, R0, RZ, 0x2 ;  /* 0x0000000005057211 */ /* 0x000fc600078f10ff */
[----:B------:R-:W-:Y:S01]  /*06a0*/  FMUL R7, R7, UR4 ;  /* 0x0000000407077c20 */ /* 0x000fe20008400000 */
[----:B------:R-:W-:Y:S01]  /*06b0*/  LOP3.LUT R5, R5, 0xfffffffc, RZ, 0xc0, !PT ;  /* 0xfffffffc05057812 */ /* 0x000fe200078ec0ff */
[----:B------:R-:W-:Y:S01]  /*06c0*/  VOTEU.ALL UP0, P0 ;  /* 0x00000000003f7886 */ /* 0x000fe20000000000 */
[----:B------:R-:W-:Y:S01]  /*06d0*/  ULDC UR4, c[0x0][0x154] ;  /* 0x0000550000047ab9 */ /* 0x000fe20000000800 */
[----:B------:R-:W-:Y:S02]  /*06e0*/  VOTEU.ALL UP1, P0 ;  /* 0x00000000003f7886 */ /* 0x000fe40000020000 */
[----:B------:R-:W0:Y:S01]  /*06f0*/  F2I.U32.TRUNC.NTZ R7, R7 ;  /* 0x0000000700077305 */ /* 0x000e22000020f000 */
[----:B------:R-:W-:Y:S01]  /*0700*/  IMAD.IADD R5, R0, 0x1, -R5 ;  /* 0x0000000100057824 */ /* 0x000fe200078e0a05 */
[----:B------:R-:W1:Y:S01]  /*0710*/  @!UP0 S2UR UR7, SR_CgaCtaId ;  /* 0x00000000000789c3 */ /* 0x000e620000008800 */
[----:B------:R-:W-:Y:S02]  /*0720*/  @!UP0 UMOV UR6, 0x400 ;  /* 0x0000040000068882 */ /* 0x000fe40000000000 */
[----:B------:R-:W-:Y:S01]  /*0730*/  IMAD R5, R6, 0x4, R5 ;  /* 0x0000000406057824 */ /* 0x000fe200078e0205 */
[----:B---3--:R-:W-:-:S04]  /*0740*/  I2FP.F32.U32 R6, R2 ;  /* 0x0000000200067245 */ /* 0x008fc80000201000 */
[----:B------:R-:W-:Y:S01]  /*0750*/  LEA.HI R0, R5, R5, RZ, 0x1 ;  /* 0x0000000505007211 */ /* 0x000fe200078f08ff */
[----:B------:R-:W-:Y:S01]  /*0760*/  FMUL R6, R6, UR4 ;  /* 0x0000000406067c20 */ /* 0x000fe20008400000 */
[----:B------:R-:W-:Y:S02]  /*0770*/  UMOV UR4, 0x20 ;  /* 0x0000002000047882 */ /* 0x000fe40000000000 */
[----:B------:R-:W-:Y:S01]  /*0780*/  LOP3.LUT R0, R0, 0xfffffffe, RZ, 0xc0, !PT ;  /* 0xfffffffe00007812 */ /* 0x000fe200078ec0ff */
[----:B0-----:R-:W-:Y:S01]  /*0790*/  IMAD.MOV R11, RZ, RZ, -R7 ;  /* 0x000000ffff0b7224 */ /* 0x001fe200078e0a07 */
[----:B------:R-:W-:-:S04]  /*07a0*/  @!UP0 UIADD3 UR4, -UR4, 0x100000, URZ ;  /* 0x0010000004048890 */ /* 0x000fc8000fffe13f */
[----:B------:R-:W-:Y:S02]  /*07b0*/  @!UP0 USHF.L.U32 UR5, UR4, 0xb, URZ ;  /* 0x0000000b04058899 */ /* 0x000fe4000800063f */
[----:B------:R-:W-:Y:S01]  /*07c0*/  @!UP0 USHF.L.U32 UR4, UR4, 0x1, URZ ;  /* 0x0000000104048899 */ /* 0x000fe2000800063f */
[----:B------:R-:W0:Y:S01]  /*07d0*/  F2I.U32.TRUNC.NTZ R6, R6 ;  /* 0x0000000600067305 */ /* 0x000e22000020f000 */
[----:B------:R-:W3:Y:S01]  /*07e0*/  LDC R7, c[0x0][0x140] ;  /* 0x00005000ff077b82 */ /* 0x000ee20000000800 */
[----:B--2---:R-:W-:Y:S02]  /*07f0*/  IMAD R11, R8, R11, UR9 ;  /* 0x00000009080b7e24 */ /* 0x004fe4000f8e020b */
[----:B------:R-:W-:-:S05]  /*0800*/  IMAD.IADD R0, R5, 0x1, -R0 ;  /* 0x0000000105007824 */ /* 0x000fca00078e0a00 */
[----:B------:R-:W-:Y:S01]  /*0810*/  ISETP.NE.AND P2, PT, R0, R11, PT ;  /* 0x0000000b0000720c */ /* 0x000fe20003f45270 */
[C---:B------:R-:W-:Y:S01]  /*0820*/  IMAD.SHL.U32 R0, R5.reuse, 0x4, RZ ;  /* 0x0000000405007824 */ /* 0x040fe200078e00ff */
[----:B-1----:R-:W-:Y:S01]  /*0830*/  @!UP0 ULEA UR6, UR7, UR6, 0x18 ;  /* 0x0000000607068291 */ /* 0x002fe2000f8ec03f */
[----:B------:R-:W-:Y:S01]  /*0840*/  VOTEU.ALL UP0, P0 ;  /* 0x00000000003f7886 */ /* 0x000fe20000000000 */
[----:B------:R-:W-:Y:S01]  /*0850*/  LOP3.LUT P0, RZ, R4, 0x7, RZ, 0xc0, !PT ;  /* 0x0000000704ff7812 */ /* 0x000fe2000780c0ff */
[----:B0-----:R-:W-:Y:S01]  /*0860*/  IMAD.MOV R12, RZ, RZ, -R6 ;  /* 0x000000ffff0c7224 */ /* 0x001fe200078e0a06 */
[----:B------:R-:W-:-:S03]  /*0870*/  LOP3.LUT R9, R5, 0xc, R0, 0x78, !PT ;  /* 0x0000000c05097812 */ /* 0x000fc600078e7800 */
[----:B----4-:R-:W-:Y:S01]  /*0880*/  IMAD R5, R13, R12, R2 ;  /* 0x0000000c0d057224 */ /* 0x010fe200078e0202 */
[C---:B------:R-:W-:Y:S01]  /*0890*/  ISETP.LT.U32.AND P0, PT, R9.reuse, 0x2, !P0 ;  /* 0x000000020900780c */ /* 0x040fe20004701070 */
[----:B------:R0:W-:Y:S02]  /*08a0*/  STL [R1+0x45c], R9 ;  /* 0x00045c0901007387 */ /* 0x0001e40000100800 */
[----:B------:R-:W-:Y:S02]  /*08b0*/  @P2 LEA.HI R0, R9, R9, RZ, 0x1 ;  /* 0x0000000909002211 */ /* 0x000fe400078f08ff */
[----:B------:R-:W1:Y:S02]  /*08c0*/  FENCE.VIEW.ASYNC.S ;  /* 0x00000000000073c6 */ /* 0x000e640000000000 */
[----:B-1----:R0:W1:Y:S01]  /*08d0*/  @!UP0 SYNCS.EXCH.64 URZ, [UR6+0xf0], UR4 ;  /* 0x0000f004063f85b2 */ /* 0x0020620008000100 */
[----:B---3--:R-:W-:Y:S02]  /*08e0*/  ISETP.EQ.U32.AND P5, PT, R7, 0x1, PT ;  /* 0x000000010700780c */ /* 0x008fe40003fa2070 */
[----:B------:R-:W-:-:S04]  /*08f0*/  @P2 SHF.R.S32.HI R0, RZ, 0x1, R0 ;  /* 0x00000001ff002819 */ /* 0x000fc80000011400 */
[----:B------:R-:W-:Y:S01]  /*0900*/  @P2 ISETP.NE.AND P3, PT, R0, R5, PT ;  /* 0x000000050000220c */ /* 0x000fe20003f65270 */
[----:B------:R-:W-:Y:S01]  /*0910*/  IMAD.MOV.U32 R0, RZ, RZ, 0x1 ;  /* 0x00000001ff007424 */ /* 0x000fe200078e00ff */
[----:B------:R-:W-:Y:S02]  /*0920*/  SEL R5, RZ, 0x1, !P0 ;  /* 0x00000001ff057807 */ /* 0x000fe40004000000 */
[----:B------:R-:W-:-:S04]  /*0930*/  @P2 SEL R0, RZ, 0x1, P3 ;  /* 0x00000001ff002807 */ /* 0x000fc80001800000 */
[----:B------:R-:W-:Y:S01]  /*0940*/  LOP3.LUT R0, R0, R5, RZ, 0xc0, !PT ;  /* 0x0000000500007212 */ /* 0x000fe200078ec0ff */
[----:B------:R0:W2:Y:S01]  /*0950*/  @!UP1 SYNCS.EXCH.64 URZ, [UR6+0xf8], UR4 ;  /* 0x0000f804063f95b2 */ /* 0x0000a20008000100 */
[----:B------:R-:W-:-:S03]  /*0960*/  NOP ;  /* 0x0000000000007918 */ /* 0x000fc60000000000 */
[----:B------:R0:W-:Y:S01]  /*0970*/  STL [R1+0x458], R0 ;  /* 0x0004580001007387 */ /* 0x0001e20000100800 */
[----:B-1----:R-:W-:Y:S05]  /*0980*/  @!P5 BRA `(.L_x_4) ;  /* 0x000000000008d947 */ /* 0x002fea0003800000 */
[----:B--2---:R-:W-:Y:S01]  /*0990*/  UCGABAR_ARV ;  /* 0x00000000000079c7 */ /* 0x004fe20008000000 */
[----:B------:R-:W-:Y:S05]  /*09a0*/  BRA `(.L_x_5) ;  /* 0x0000000000047947 */ /* 0x000fea0003800000 */
.L_x_4:
[----:B--2---:R-:W-:Y:S01]  /*09b0*/  NOP ;  /* 0x0000000000007918 */ /* 0x004fe20000000000 */
.L_x_5:
[----:B0-----:R-:W0:Y:S01]  /*09c0*/  LDC R0, c[0x0][0x65c] ;  /* 0x00019700ff007b82 */ /* 0x001e220000000800 */
[----:B------:R-:W-:Y:S02]  /*09d0*/  IMAD.U32 R4, RZ, RZ, UR9 ;  /* 0x00000009ff047e24 */ /* 0x000fe4000f8e00ff */
[----:B------:R-:W-:Y:S01]  /*09e0*/  IMAD.MOV.U32 R5, RZ, RZ, RZ ;  /* 0x000000ffff057224 */ /* 0x000fe200078e00ff */
[----:B0-----:R-:W-:-:S13]  /*09f0*/  ISETP.NE.AND P4, PT, R0, 0x1, PT ;  /* 0x000000010000780c */ /* 0x001fda0003f85270 */
[----:B------:R-:W0:Y:S01]  /*0a00*/  @P4 LDC R7, c[0x0][0x10] ;  /* 0x00000400ff074b82 */ /* 0x000e220000000800 */
[----:B------:R-:W-:Y:S02]  /*0a10*/  @P4 IMAD.MOV.U32 R3, RZ, RZ, RZ ;  /* 0x000000ffff034224 */ /* 0x000fe400078e00ff */
[----:B------:R-:W-:-:S05]  /*0a20*/  @P4 IMAD.MOV.U32 R15, RZ, RZ, RZ ;  /* 0x000000ffff0f4224 */ /* 0x000fca00078e00ff */
[----:B------:R-:W1:Y:S01]  /*0a30*/  @!P4 LDC R9, c[0x0][0xc] ;  /* 0x00000300ff09cb82 */ /* 0x000e620000000800 */
[----:B0-----:R-:W-:-:S04]  /*0a40*/  @P4 IMAD.WIDE.U32 R6, R7, UR9, R2 ;  /* 0x0000000907064c25 */ /* 0x001fc8000f8e0002 */
[----:B------:R-:W-:Y:S02]  /*0a50*/  @P4 IMAD.MOV.U32 R8, RZ, RZ, R6 ;  /* 0x000000ffff084224 */ /* 0x000fe400078e0006 */
[----:B------:R-:W-:Y:S02]  /*0a60*/  @P4 IMAD.IADD R16, R7, 0x1, R15 ;  /* 0x0000000107104824 */ /* 0x000fe400078e020f */
[----:B-1----:R-:W-:-:S04]  /*0a70*/  @!P4 IMAD.WIDE.U32 R4, R2, R9, R4 ;  /* 0x000000090204c225 */ /* 0x002fc800078e0004 */
[----:B------:R-:W-:Y:S02]  /*0a80*/  @!P4 IMAD.MOV.U32 R8, RZ, RZ, R4 ;  /* 0x000000ffff08c224 */ /* 0x000fe400078e0004 */
[----:B------:R-:W-:-:S03]  /*0a90*/  @!P4 IMAD.MOV.U32 R16, RZ, RZ, R5 ;  /* 0x000000ffff10c224 */ /* 0x000fc600078e0005 */
[----:B------:R0:W-:Y:S04]  /*0aa0*/  STL [R1+0x464], R8 ;  /* 0x0004640801007387 */ /* 0x0001e80000100800 */
[----:B------:R0:W-:Y:S01]  /*0ab0*/  STL [R1+0x460], R16 ;  /* 0x0004601001007387 */ /* 0x0001e20000100800 */
[----:B------:R-:W-:Y:S05]  /*0ac0*/  @!P5 BRA `(.L_x_6) ;  /* 0x00000000000cd947 */ /* 0x000fea0003800000 */
[----:B------:R-:W-:Y:S01]  /*0ad0*/  UCGABAR_WAIT ;  /* 0x0000000000007dc7 */ /* 0x000fe20008000000 */
[----:B------:R-:W-:Y:S01]  /*0ae0*/  CCTL.IVALL ;  /* 0x00000000ff00798f */ /* 0x000fe20002000000 */
[----:B------:R-:W-:Y:S05]  /*0af0*/  BRA `(.L_x_7) ;  /* 0x0000000000047947 */ /* 0x000fea0003800000 */
.L_x_6:
[----:B------:R-:W-:Y:S06]  /*0b00*/  BAR.SYNC.DEFER_BLOCKING 0x0 ;  /* 0x0000000000007b1d */ /* 0x000fec0000010000 */
.L_x_7:
[----:B------:R-:W-:Y:S05]  /*0b10*/  @!P1 BRA `(.L_x_8) ;  /* 0x00000214006c9947 */ /* 0x000fea0003800000 */
[----:B------:R-:W-:-:S06]  /*0b20*/  UISETP.GT.U32.AND UP0, UPT, UR10, 0x1, UPT ;  /* 0x000000010a00788c */ /* 0x000fcc000bf04070 */
[----:B------:R-:W-:-:S13]  /*0b30*/  PLOP3.LUT P0, PT, PT, PT, UP0, 0x80, 0x0 ;  /* 0x000000000000781c */ /* 0x000fda0003f0f008 */
[----:B------:R-:W-:Y:S05]  /*0b40*/  @P0 EXIT ;  /* 0x000000000000094d */ /* 0x000fea0003800000 */
[----:B------:R-:W-:Y:S01]  /*0b50*/  IMAD.MOV.U32 R5, RZ, RZ, -0x1 ;  /* 0xffffffffff057424 */ /* 0x000fe200078e00ff */
[----:B------:R-:W-:Y:S01]  /*0b60*/  ULDC.64 UR4, c[0x0][0x650] ;  /* 0x0001940000047ab9 */ /* 0x000fe20000000a00 */
[----:B------:R-:W-:Y:S01]  /*0b70*/  IMAD.MOV.U32 R4, RZ, RZ, -0x1 ;  /* 0xffffffffff047424 */ /* 0x000fe200078e00ff */
[----:B------:R-:W-:Y:S01]  /*0b80*/  ISETP.GE.U32.AND P0, PT, R8, UR4, PT ;  /* 0x0000000408007c0c */ /* 0x000fe2000bf06070 */
[----:B------:R-:W-:Y:S01]  /*0b90*/  UMOV UR10, 0xffffffff ;  /* 0xffffffff000a7882 */ /* 0x000fe20000000000 */
[----:B------:R1:W-:Y:S01]  /*0ba0*/  STL [R1+0x46c], R5 ;  /* 0x00046c0501007387 */ /* 0x0003e20000100800 */
[----:B------:R-:W-:Y:S02]  /*0bb0*/  PRMT R0, RZ, 0x7610, R0 ;  /* 0x00007610ff007816 */ /* 0x000fe40000000000 */
[----:B------:R-:W-:Y:S01]  /*0bc0*/  ISETP.GE.U32.AND.EX P0, PT, R16, UR5, PT, P0 ;  /* 0x0000000510007c0c */ /* 0x000fe2000bf06100 */
[----:B------:R1:W-:-:S12]  /*0bd0*/  STL [R1+0x468], R4 ;  /* 0x0004680401007387 */ /* 0x0003d80000100800 */
[----:B-1----:R-:W-:Y:S05]  /*0be0*/  @P0 BRA `(.L_x_9) ;  /* 0x00000004003c0947 */ /* 0x002fea0003800000 */
[----:B------:R-:W-:Y:S01]  /*0bf0*/  ULDC.64 UR14, c[0x0][0x628] ;  /* 0x00018a00000e7ab9 */ /* 0x000fe20000000a00 */
[----:B------:R-:W1:Y:S01]  /*0c00*/  LDC.64 R6, c[0x0][0x620] ;  /* 0x00018800ff067b82 */ /* 0x000e620000000a00 */
[----:B------:R-:W-:Y:S01]  /*0c10*/  ISETP.NE.U32.AND P0, PT, RZ, UR14, PT ;  /* 0x0000000eff007c0c */ /* 0x000fe2000bf05070 */
[----:B------:R-:W-:Y:S01]  /*0c20*/  ULDC UR11, c[0x0][0x630] ;  /* 0x00018c00000b7ab9 */ /* 0x000fe20000000800 */
[----:B------:R-:W-:Y:S02]  /*0c30*/  R2UR UR4, R8 ;  /* 0x00000000080472ca */ /* 0x000fe400000e0000 */
[----:B------:R-:W-:Y:S02]  /*0c40*/  ISETP.NE.AND.EX P0, PT, RZ, UR15, PT, P0 ;  /* 0x0000000fff007c0c */ /* 0x000fe4000bf05300 */
[----:B------:R-:W-:-:S11]  /*0c50*/  R2UR UR5, R16 ;  /* 0x00000000100572ca */ /* 0x000fd600000e0000 */
[----:B------:R-:W-:Y:S05]  /*0c60*/  @!P0 BRA `(.L_x_10) ;  /* 0x0000000000308947 */ /* 0x000fea0003800000 */
[----:B------:R-:W-:Y:S01]  /*0c70*/  R2UR UR4, R8 ;  /* 0x00000000080472ca */ /* 0x000fe200000e0000 */
[----:B------:R-:W-:Y:S01]  /*0c80*/  ULDC UR8, c[0x0][0x634] ;  /* 0x00018d0000087ab9 */ /* 0x000fe20000000800 */
[----:B------:R-:W-:-:S11]  /*0c90*/  R2UR UR10, R16 ;  /* 0x00000000100a72ca */ /* 0x000fd600000e0000 */
[----:B------:R-:W-:-:S04]  /*0ca0*/  UIADD3 UR8, UP0, UR4, UR8, URZ ;  /* 0x0000000804087290 */ /* 0x000fc8000ff1e03f */
[----:B------:R-:W-:-:S04]  /*0cb0*/  UIADD3.X UR10, URZ, UR10, URZ, UP0, !UPT ;  /* 0x0000000a3f0a7290 */ /* 0x000fc800087fe43f */
[----:B------:R-:W-:-:S04]  /*0cc0*/  UIMAD.WIDE.U32 UR4, UR10, UR14, URZ ;  /* 0x0000000e0a0472a5 */ /* 0x000fc8000f8e003f */
[----:B------:R-:W-:Y:S02]  /*0cd0*/  UIMAD.WIDE.U32 UR6, UP0, UR8, UR15, UR4 ;  /* 0x0000000f080672a5 */ /* 0x000fe4000f800004 */
[----:B------:R-:W-:Y:S02]  /*0ce0*/  UIMAD.WIDE.U32 UR4, UR8, UR14, URZ ;  /* 0x0000000e080472a5 */ /* 0x000fe4000f8e003f */
[----:B------:R-:W-:Y:S02]  /*0cf0*/  UIADD3.X UR9, URZ, URZ, URZ, UP0, !UPT ;  /* 0x0000003f3f097290 */ /* 0x000fe400087fe43f */
[----:B------:R-:W-:Y:S01]  /*0d00*/  UIADD3 URZ, UP0, UR5, UR6, URZ ;  /* 0x00000006053f7290 */ /* 0x000fe2000ff1e03f */
[----:B------:R-:W-:-:S03]  /*0d10*/  UMOV UR8, UR7 ;  /* 0x0000000700087c82 */ /* 0x000fc60008000000 */
[----:B------:R-:W-:-:S12]  /*0d20*/  UIMAD.WIDE.U32.X UR4, UR10, UR15, UR8, UP0 ;  /* 0x0000000f0a0472a5 */ /* 0x000fd800080e0408 */
.L_x_10:
[----:B------:R-:W-:Y:S01]  /*0d30*/  USHF.R.U64 UR10, UR4, UR11, UR5 ;  /* 0x0000000b040a7299 */ /* 0x000fe20008001205 */
[----:B------:R-:W2:Y:S01]  /*0d40*/  LDC.64 R20, c[0x0][0x640] ;  /* 0x00019000ff147b82 */ /* 0x000ea20000000a00 */
[----:B------:R-:W-:Y:S01]  /*0d50*/  USHF.R.U32.HI UR4, URZ, UR11, UR5 ;  /* 0x0000000b3f047299 */ /* 0x000fe20008011605 */
[----:B------:R-:W-:Y:S02]  /*0d60*/  IMAD.MOV.U32 R4, RZ, RZ, R8 ;  /* 0x000000ffff047224 */ /* 0x000fe400078e0008 */
[----:B------:R-:W-:Y:S01]  /*0d70*/  IMAD R12, R13, R12, R2 ;  /* 0x0000000c0d0c7224 */ /* 0x000fe200078e0202 */
[----:B------:R-:W-:Y:S01]  /*0d80*/  IADD3 R3, P0, RZ, -UR10, RZ ;  /* 0x8000000aff037c10 */ /* 0x000fe2000ff1e0ff */
[----:B------:R-:W-:Y:S02]  /*0d90*/  IMAD.MOV.U32 R13, RZ, RZ, 0x1 ;  /* 0x00000001ff0d7424 */ /* 0x000fe400078e00ff */
[----:B------:R-:W3:Y:S02]  /*0da0*/  LDC R10, c[0x0][0x618] ;  /* 0x00018600ff0a7b82 */ /* 0x000ee40000000800 */
[----:B------:R-:W-:-:S04]  /*0db0*/  IMAD.X R5, RZ, RZ, ~UR4, P0 ;  /* 0x80000004ff057e24 */ /* 0x000fc800080e06ff */
[-C--:B-1----:R-:W-:Y:S02]  /*0dc0*/  IMAD R0, R5, R6.reuse, RZ ;  /* 0x0000000605007224 */ /* 0x082fe400078e02ff */
[----:B------:R-:W1:Y:S01]  /*0dd0*/  LDC R14, c[0x0][0x608] ;  /* 0x00018200ff0e7b82 */ /* 0x000e620000000800 */
[----:B------:R-:W-:Y:S02]  /*0de0*/  IMAD.MOV.U32 R5, RZ, RZ, R16 ;  /* 0x000000ffff057224 */ /* 0x000fe400078e0010 */
[----:B------:R-:W-:-:S05]  /*0df0*/  IMAD.WIDE.U32 R4, R3, R6, R4 ;  /* 0x0000000603047225 */ /* 0x000fca00078e0004 */
[----:B------:R-:W4:Y:S01]  /*0e00*/  LDC R18, c[0x0][0x658] ;  /* 0x00019600ff127b82 */ /* 0x000f220000000800 */
[----:B------:R-:W-:Y:S01]  /*0e10*/  IMAD R3, R3, R7, R0 ;  /* 0x0000000703037224 */ /* 0x000fe200078e0200 */
[----:B--2---:R-:W-:-:S03]  /*0e20*/  ISETP.NE.U32.AND P0, PT, R20, RZ, PT ;  /* 0x000000ff1400720c */ /* 0x004fc60003f05070 */
[----:B------:R-:W-:Y:S01]  /*0e30*/  IMAD.IADD R3, R5, 0x1, R3 ;  /* 0x0000000105037824 */ /* 0x000fe200078e0203 */
[----:B------:R-:W-:Y:S01]  /*0e40*/  ISETP.NE.AND.EX P0, PT, R21, RZ, PT, P0 ;  /* 0x000000ff1500720c */ /* 0x000fe20003f05300 */
[----:B------:R-:W-:Y:S01]  /*0e50*/  IMAD.MOV.U32 R5, RZ, RZ, -0x1 ;  /* 0xffffffffff057424 */ /* 0x000fe200078e00ff */
[----:B0-----:R-:W0:Y:S02]  /*0e60*/  LDC R16, c[0x0][0x600] ;  /* 0x00018000ff107b82 */ /* 0x001e240000000800 */
[-CC-:B---3--:R-:W-:Y:S02]  /*0e70*/  SHF.R.U64 R8, R4, R10.reuse, R3.reuse ;  /* 0x0000000a04087219 */ /* 0x188fe40000001203 */
[----:B------:R-:W-:-:S04]  /*0e80*/  SHF.R.U32.HI R3, RZ, R10, R3 ;  /* 0x0000000aff037219 */ /* 0x000fc80000011603 */
[----:B------:R-:W2:Y:S01]  /*0e90*/  LDC R15, c[0x0][0x648] ;  /* 0x00019200ff0f7b82 */ /* 0x000ea20000000800 */
[-CC-:B-1----:R-:W-:Y:S02]  /*0ea0*/  SHF.R.U64 R23, R8, R14.reuse, R3.reuse ;  /* 0x0000000e08177219 */ /* 0x182fe40000001203 */
[----:B------:R-:W-:-:S05]  /*0eb0*/  SHF.R.U32.HI R3, RZ, R14, R3 ;  /* 0x0000000eff037219 */ /* 0x000fca0000011603 */
[----:B------:R-:W1:Y:S01]  /*0ec0*/  LDC R17, c[0x0][0x638] ;  /* 0x00018e00ff117b82 */ /* 0x000e620000000800 */
[-CC-:B----4-:R-:W-:Y:S02]  /*0ed0*/  SHF.R.U64 R10, R23, R18.reuse, R3.reuse ;  /* 0x00000012170a7219 */ /* 0x190fe40000001203 */
[-C--:B------:R-:W-:Y:S02]  /*0ee0*/  SHF.L.U32 R0, R5, R18.reuse, RZ ;  /* 0x0000001205007219 */ /* 0x080fe400000006ff */
[----:B------:R-:W-:Y:S01]  /*0ef0*/  SHF.R.U32.HI R3, RZ, R18, R3 ;  /* 0x00000012ff037219 */ /* 0x000fe20000011603 */
[----:B------:R-:W-:Y:S01]  /*0f00*/  IMAD.MOV.U32 R2, RZ, RZ, R10 ;  /* 0x000000ffff027224 */ /* 0x000fe200078e000a */
[----:B------:R-:W-:Y:S01]  /*0f10*/  LOP3.LUT R0, RZ, R0, RZ, 0x33, !PT ;  /* 0x00000000ff007212 */ /* 0x000fe200078e33ff */
[----:B------:R-:W3:Y:S01]  /*0f20*/  LDC R19, c[0x0][0x610] ;  /* 0x00018400ff137b82 */ /* 0x000ee20000000800 */
[----:B------:R-:W-:Y:S05]  /*0f30*/  @!P0 BRA `(.L_x_11) ;  /* 0x0000000000288947 */ /* 0x000fea0003800000 */
[----:B------:R-:W4:Y:S02]  /*0f40*/  LDC R7, c[0x0][0x64c] ;  /* 0x00019300ff077b82 */ /* 0x000f240000000800 */
[----:B----4-:R-:W-:-:S05]  /*0f50*/  IADD3 R7, P0, R10, R7, RZ ;  /* 0x000000070a077210 */ /* 0x010fca0007f1e0ff */
[----:B------:R-:W-:-:S04]  /*0f60*/  IMAD.X R9, RZ, RZ, R3, P0 ;  /* 0x000000ffff097224 */ /* 0x000fc800000e0603 */
[----:B------:R-:W-:-:S04]  /*0f70*/  IMAD.WIDE.U32 R2, R9, R20, RZ ;  /* 0x0000001409027225 */ /* 0x000fc800078e00ff */
[----:B------:R-:W-:-:S04]  /*0f80*/  IMAD.WIDE.U32 R4, P0, R7, R21, R2 ;  /* 0x0000001507047225 */ /* 0x000fc80007800002 */
[----:B------:R-:W-:-:S04]  /*0f90*/  IMAD.WIDE.U32 R2, R7, R20, RZ ;  /* 0x0000001407027225 */ /* 0x000fc800078e00ff */
[----:B------:R-:W-:Y:S01]  /*0fa0*/  IMAD.X R7, RZ, RZ, RZ, P0 ;  /* 0x000000ffff077224 */ /* 0x000fe200000e06ff */
[----:B------:R-:W-:Y:S01]  /*0fb0*/  IADD3 RZ, P0, R3, R4, RZ ;  /* 0x0000000403ff7210 */ /* 0x000fe20007f1e0ff */
[----:B------:R-:W-:-:S04]  /*0fc0*/  IMAD.MOV.U32 R6, RZ, RZ, R5 ;  /* 0x000000ffff067224 */ /* 0x000fc800078e0005 */
[----:B------:R-:W-:-:S08]  /*0fd0*/  IMAD.WIDE.U32.X R2, R9, R21, R6, P0 ;  /* 0x0000001509027225 */ /* 0x000fd000000e0406 */
.L_x_11:
[----:B--2---:R-:W-:Y:S01]  /*0fe0*/  SHF.R.U64 R4, R2, R15, R3 ;  /* 0x0000000f02047219 */ /* 0x004fe20000001203 */
[----:B0-----:R-:W-:Y:S01]  /*0ff0*/  VIADD R5, R16, 0xffffffff ;  /* 0xffffffff10057836 */ /* 0x001fe20000000000 */
[----:B------:R-:W-:Y:S02]  /*1000*/  SHF.L.U32 R2, R13, R18, RZ ;  /* 0x000000120d027219 */ /* 0x000fe400000006ff */
[----:B------:R-:W-:Y:S01]  /*1010*/  LOP3.LUT R3, R23, R0, RZ, 0xc0, !PT ;  /* 0x0000000017037212 */ /* 0x000fe200078ec0ff */
[----:B------:R-:W-:Y:S01]  /*1020*/  IMAD.MOV R6, RZ, RZ, -R4 ;  /* 0x000000ffff067224 */ /* 0x000fe200078e0a04 */
[----:B------:R-:W-:Y:S02]  /*1030*/  SEL R0, R11, R12, !P4 ;  /* 0x0000000c0b007207 */ /* 0x000fe40006000000 */
[----:B------:R-:W-:Y:S01]  /*1040*/  LOP3.LUT R5, R8, R5, RZ, 0xc0, !PT ;  /* 0x0000000508057212 */ /* 0x000fe200078ec0ff */
[----:B------:R-:W-:Y:S02]  /*1050*/  IMAD R7, R2, R4, R3 ;  /* 0x0000000402077224 */ /* 0x000fe400078e0203 */
[----:B-1----:R-:W-:-:S02]  /*1060*/  IMAD R3, R6, R17, R10 ;  /* 0x0000001106037224 */ /* 0x002fc400078e020a */
[----:B---3--:R-:W-:Y:S02]  /*1070*/  IMAD R2, R7, R19, R0 ;  /* 0x0000001307027224 */ /* 0x008fe400078e0200 */
[----:B------:R-:W-:Y:S02]  /*1080*/  IMAD R3, R3, R16, R5 ;  /* 0x0000001003037224 */ /* 0x000fe400078e0205 */
[----:B------:R-:W-:-:S03]  /*1090*/  IMAD.MOV.U32 R0, RZ, RZ, 0x1 ;  /* 0x00000001ff007424 */ /* 0x000fc600078e00ff */
[----:B------:R-:W-:Y:S02]  /*10a0*/  SEL R4, R3, R2, !P4 ;  /* 0x0000000203047207 */ /* 0x000fe40006000000 */
[----:B------:R-:W-:-:S03]  /*10b0*/  SEL R2, R2, R3, !P4 ;  /* 0x0000000302027207 */ /* 0x000fc60006000000 */
[----:B------:R1:W-:Y:S04]  /*10c0*/  STL [R1+0x468], R4 ;  /* 0x0004680401007387 */ /* 0x0003e80000100800 */
[----:B------:R1:W-:Y:S02]  /*10d0*/  STL [R1+0x46c], R2 ;  /* 0x00046c0201007387 */ /* 0x0003e40000100800 */
.L_x_9:
[----:B------:R-:W-:-:S08]  /*10e0*/  NOP ;  /* 0x0000000000007918 */ /* 0x000fd00000000000 */
[----:B------:R-:W2:Y:S02]  /*10f0*/  USETMAXREG.TRY_ALLOC.CTAPOOL UP0, 0xf0 ;  /* 0x000000f0000079c8 */ /* 0x000ea40008000600 */
[----:B--2---:R-:W-:-:S13]  /*1100*/  PLOP3.LUT P0, PT, PT, PT, UP0, 0x80, 0x0 ;  /* 0x000000000000781c */ /* 0x004fda0003f0f008 */
[----:B------:R-:W-:Y:S05]  /*1110*/  @!P0 BRA `(.L_x_9) ;  /* 0xfffffffc00f08947 */ /* 0x000fea000383ffff */
[----:B------:R-:W-:Y:S01]  /*1120*/  ULDC.64 UR4, c[0x0][0x598] ;  /* 0x0001660000047ab9 */ /* 0x000fe20000000a00 */
[----:B------:R-:W-:Y:S01]  /*1130*/  ULDC.64 UR20, c[0x0][0x208] ;  /* 0x0000820000147ab9 */ /* 0x000fe20000000a00 */
[----:B------:R-:W-:-:S04]  /*1140*/  ISETP.NE.U32.AND P0, PT, RZ, UR4, PT ;  /* 0x00000004ff007c0c */ /* 0x000fc8000bf05070 */
[----:B------:R-:W-:-:S13]  /*1150*/  ISETP.NE.AND.EX P0, PT, RZ, UR5, PT, P0 ;  /* 0x00000005ff007c0c */ /* 0x000fda000bf05300 */
[----:B------:R-:W-:Y:S05]  /*1160*/  @!P0 BRA `(.L_x_12) ;  /* 0x0000000000208947 */ /* 0x000fea0003800000 */
[----:B-1----:R-:W1:Y:S02]  /*1170*/  LDC.64 R2, c[0x0][0x598] ;  /* 0x00016600ff027b82 */ /* 0x002e640000000a00 */
[----:B-1----:R-:W2:Y:S02]  /*1180*/  LDG.E.64 R2, desc[UR20][R2.64] ;  /* 0x0000001402027981 */ /* 0x002ea4000c1e1b00 */
[----:B--2---:R-:W-:-:S04]  /*1190*/  ISETP.NE.U32.AND P0, PT, R2, RZ, PT ;  /* 0x000000ff0200720c */ /* 0x004fc80003f05070 */
[----:B------:R-:W-:-:S13]  /*11a0*/  ISETP.NE.AND.EX P0, PT, R3, RZ, PT, P0 ;  /* 0x000000ff0300720c */ /* 0x000fda0003f05300 */
[----:B------:R-:W-:Y:S05]  /*11b0*/  @!P0 BRA `(.L_x_12) ;  /* 0x00000000000c8947 */ /* 0x000fea0003800000 */
[----:B------:R-:W2:Y:S02]  /*11c0*/  LD.E R2, desc[UR20][R2.64] ;  /* 0x0000001402027980 */ /* 0x000ea4000c101900 */
[----:B--2---:R-:W-:Y:S01]  /*11d0*/  R2UR UR22, R2 ;  /* 0x00000000021672ca */ /* 0x004fe200000e0000 */
[----:B------:R-:W-:-:S14]  /*11e0*/  BRA `(.L_x_13) ;  /* 0x0000000000247947 */ /* 0x000fdc0003800000 */
.L_x_12:
[----:B------:R-:W-:Y:S02]  /*11f0*/  ULDC.64 UR4, c[0x0][0x588] ;  /* 0x0001620000047ab9 */ /* 0x000fe40000000a00 */
[----:B------:R-:W-:-:S04]  /*1200*/  ISETP.NE.U32.AND P0, PT, RZ, UR4, PT ;  /* 0x00000004ff007c0c */ /* 0x000fc8000bf05070 */
[----:B------:R-:W-:-:S13]  /*1210*/  ISETP.NE.AND.EX P0, PT, RZ, UR5, PT, P0 ;  /* 0x00000005ff007c0c */ /* 0x000fda000bf05300 */
[----:B------:R-:W-:Y:S05]  /*1220*/  @!P0 BRA `(.L_x_14) ;  /* 0x0000000000108947 */ /* 0x000fea0003800000 */
[----:B-1----:R-:W1:Y:S02]  /*1230*/  LDC.64 R2, c[0x0][0x588] ;  /* 0x00016200ff027b82 */ /* 0x002e640000000a00 */
[----:B-1----:R-:W2:Y:S02]  /*1240*/  LDG.E R2, desc[UR20][R2.64] ;  /* 0x0000001402027981 */ /* 0x002ea4000c1e1900 */
[----:B--2---:R-:W-:Y:S01]  /*1250*/  R2UR UR22, R2 ;  /* 0x00000000021672ca */ /* 0x004fe200000e0000 */
[----:B------:R-:W-:-:S14]  /*1260*/  BRA `(.L_x_13) ;  /* 0x0000000000047947 */ /* 0x000fdc0003800000 */
.L_x_14:
[----:B------:R-:W-:-:S05]  /*1270*/  ULDC UR22, c[0x0][0x580] ;  /* 0x0001600000167ab9 */ /* 0x000fca0000000800 */
.L_x_13:
[----:B------:R-:W-:Y:S02]  /*1280*/  ULDC.64 UR4, c[0x0][0x5a0] ;  /* 0x0001680000047ab9 */ /* 0x000fe40000000a00 */
        /* <DEDUP_REMOVED lines=11> */
.L_x_15:
        /* <DEDUP_REMOVED lines=8> */
.L_x_17:
[----:B------:R-:W-:-:S05]  /*13c0*/  ULDC UR23, c[0x0][0x584] ;  /* 0x0001610000177ab9 */ /* 0x000fca0000000800 */
.L_x_16:
[----:B------:R-:W-:-:S13]  /*13d0*/  LOP3.LUT P0, RZ, R0, 0xff, RZ, 0xc0, !PT ;  /* 0x000000ff00ff7812 */ /* 0x000fda000780c0ff */
[----:B------:R-:W-:Y:S05]  /*13e0*/  @!P0 EXIT ;  /* 0x000000000000894d */ /* 0x000fea0003800000 */
[----:B------:R-:W-:Y:S01]  /*13f0*/  ULDC UR4, c[0x0][0x28c] ;  /* 0x0000a30000047ab9 */ /* 0x000fe20000000800 */
[----:B------:R-:W-:Y:S02]  /*1400*/  ULOP3.LUT UR24, UR13, 0x1, URZ, 0xfc, !UPT ;  /* 0x000000010d187892 */ /* 0x000fe4000f8efc3f */
[----:B------:R-:W-:-:S04]  /*1410*/  UIADD3 UR4, UR4, 0x1f, URZ ;  /* 0x0000001f04047890 */ /* 0x000fc8000fffe03f */
[----:B------:R-:W-:-:S04]  /*1420*/  USHF.R.S32.HI UR5, URZ, 0x1f, UR4 ;  /* 0x0000001f3f057899 */ /* 0x000fc80008011404 */
[----:B------:R-:W-:-:S03]  /*1430*/  ULEA.HI UR5, UR5, UR4, URZ, 0x5 ;  /* 0x0000000405057291 */ /* 0x000fc6000f8f283f */
[----:B------:R-:W-:Y:S01]  /*1440*/  UMOV UR4, URZ ;  /* 0x0000003f00047c82 */ /* 0x000fe20008000000 */
[----:B------:R-:W-:-:S03]  /*1450*/  USHF.R.S32.HI UR9, URZ, 0x5, UR5 ;  /* 0x000000053f097899 */ /* 0x000fc60008011405 */
[----:B------:R-:W-:-:S09]  /*1460*/  UMOV UR5, URZ ;  /* 0x0000003f00057c82 */ /* 0x000fd20008000000 */
.L_x_556:
[----:B------:R-:W-:Y:S01]  /*1470*/  STL [R1+0x454], RZ ;  /* 0x000454ff01007387 */ /* 0x000fe20000100800 */
[----:B--2---:R-:W2:Y:S01]  /*1480*/  S2UR UR16, SR_CgaCtaId ;  /* 0x00000000001079c3 */ /* 0x004ea20000008800 */
[----:B------:R-:W-:Y:S01]  /*1490*/  UMOV UR15, 0x400 ;  /* 0x00000400000f7882 */ /* 0x000fe20000000000 */
[----:B------:R-:W-:Y:S01]  /*14a0*/  UMOV UR6, URZ ;  /* 0x0000003f00067c82 */ /* 0x000fe20008000000 */
[----:B------:R-:W-:Y:S01]  /*14b0*/  STL [R1+0x450], RZ ;  /* 0x000450ff01007387 */ /* 0x000fe20000100800 */
[----:B------:R-:W-:Y:S01]  /*14c0*/  UMOV UR7, URZ ;  /* 0x0000003f00077c82 */ /* 0x000fe20008000000 */
[----:B------:R-:W-:Y:S01]  /*14d0*/  UMOV UR8, URZ ;  /* 0x0000003f00087c82 */ /* 0x000fe20008000000 */
[----:B------:R-:W-:Y:S01]  /*14e0*/  CS2R R236, SRZ ;  /* 0x0000000000ec7805 */ /* 0x000fe2000001ff00 */
[----:B------:R-:W-:Y:S01]  /*14f0*/  STL [R1+0x44c], RZ ;  /* 0x00044cff01007387 */ /* 0x000fe20000100800 */
[----:B-1----:R-:W1:Y:S01]  /*1500*/  LDC R2, c[0x0][0x28c] ;  /* 0x0000a300ff027b82 */ /* 0x002e620000000800 */
[----:B------:R-:W-:-:S02]  /*1510*/  CS2R R234, SRZ ;  /* 0x0000000000ea7805 */ /* 0x000fc4000001ff00 */
[----:B------:R-:W-:Y:S01]  /*1520*/  CS2R R232, SRZ ;  /* 0x0000000000e87805 */ /* 0x000fe2000001ff00 */
[----:B------:R-:W-:Y:S01]  /*1530*/  STL [R1+0x448], RZ ;  /* 0x000448ff01007387 */ /* 0x000fe20000100800 */
[----:B------:R-:W-:Y:S02]  /*1540*/  CS2R R230, SRZ ;  /* 0x0000000000e67805 */ /* 0x000fe4000001ff00 */
[----:B------:R-:W-:Y:S02]  /*1550*/  CS2R R228, SRZ ;  /* 0x0000000000e47805 */ /* 0x000fe4000001ff00 */
[----:B------:R-:W-:Y:S01]  /*1560*/  CS2R R226, SRZ ;  /* 0x0000000000e27805 */ /* 0x000fe2000001ff00 */
[----:B------:R-:W-:Y:S01]  /*1570*/  STL [R1+0x444], RZ ;  /* 0x000444ff01007387 */ /* 0x000fe20000100800 */
[----:B------:R-:W-:Y:S02]  /*1580*/  CS2R R224, SRZ ;  /* 0x0000000000e07805 */ /* 0x000fe4000001ff00 */
        /* <DEDUP_REMOVED lines=15> */
[----:B-1----:R-:W-:Y:S02]  /*1680*/  ISETP.GE.AND P0, PT, R2, 0x1, PT ;  /* 0x000000010200780c */ /* 0x002fe40003f06270 */
        /* <DEDUP_REMOVED lines=37> */
[----:B0-----:R-:W-:Y:S01]  /*18e0*/  CS2R R16, SRZ ;  /* 0x0000000000107805 */ /* 0x001fe2000001ff00 */
        /* <DEDUP_REMOVED lines=93> */
[----:B------:R-:W-:-:S03]  /*1ec0*/  CS2R R150, SRZ ;  /* 0x0000000000967805 */ /* 0x000fc6000001ff00 */
[----:B------:R-:W-:Y:S04]  /*1ed0*/  STL [R1+0x3ac], RZ ;  /* 0x0003acff01007387 */ /* 0x000fe80000100800 */
        /* <DEDUP_REMOVED lines=107> */
[----:B------:R-:W-:Y:S04]  /*2590*/  STL [R1], RZ ;  /* 0x000000ff01007387 */ /* 0x000fe80000100800 */
        /* <DEDUP_REMOVED lines=39> */
[----:B------:R-:W-:Y:S01]  /*2810*/  STL [R1+0xa0], RZ ;  /* 0x0000a0ff01007387 */ /* 0x000fe20000100800 */
[----:B------:R-:W0:Y:S03]  /*2820*/  S2R R0, SR_TID.X ;  /* 0x0000000000007919 */ /* 0x000e260000002100 */
        /* <DEDUP_REMOVED lines=8> */
[----:B0-----:R-:W-:-:S03]  /*28b0*/  LOP3.LUT R0, R0, 0x80, RZ, 0xc0, !PT ;  /* 0x0000008000007812 */ /* 0x001fc600078ec0ff */
[----:B------:R-:W-:Y:S01]  /*28c0*/  STL [R1+0xc4], RZ ;  /* 0x0000c4ff01007387 */ /* 0x000fe20000100800 */
[----:B------:R-:W-:-:S03]  /*28d0*/  SHF.R.U32.HI R0, RZ, 0x7, R0 ;  /* 0x00000007ff007819 */ /* 0x000fc60000011600 */
        /* <DEDUP_REMOVED lines=33> */
[----:B------:R-:W0:Y:S04]  /*2af0*/  SHFL.IDX PT, R0, R0, RZ, 0x1f ;  /* 0x00001fff00007589 */ /* 0x000e2800000e0000 */
[----:B------:R1:W-:Y:S04]  /*2b00*/  STL [R1+0x14c], RZ ;  /* 0x00014cff01007387 */ /* 0x0003e80000100800 */
[----:B------:R1:W-:Y:S04]  /*2b10*/  STL [R1+0x150], RZ ;  /* 0x000150ff01007387 */ /* 0x0003e80000100800 */
[----:B------:R1:W-:Y:S04]  /*2b20*/  STL [R1+0x154], RZ ;  /* 0x000154ff01007387 */ /* 0x0003e80000100800 */
[----:B------:R1:W-:Y:S04]  /*2b30*/  STL [R1+0x158], RZ ;  /* 0x000158ff01007387 */ /* 0x0003e80000100800 */
[----:B------:R1:W-:Y:S04]  /*2b40*/  STL [R1+0x15c], RZ ;  /* 0x00015cff01007387 */ /* 0x0003e80000100800 */
[----:B------:R1:W-:Y:S01]  /*2b50*/  STL [R1+0x160], RZ ;  /* 0x000160ff01007387 */ /* 0x0003e20000100800 */
[----:B0-----:R-:W-:Y:S01]  /*2b60*/  R2UR UR12, R0 ;  /* 0x00000000000c72ca */ /* 0x001fe200000e0000 */
[----:B------:R-:W-:-:S02]  /*2b70*/  IMAD.U32 R0, RZ, RZ, UR4 ;  /* 0x00000004ff007e24 */ /* 0x000fc4000f8e00ff */
[----:B------:R1:W-:Y:S04]  /*2b80*/  STL [R1+0x164], RZ ;  /* 0x000164ff01007387 */ /* 0x0003e80000100800 */
[----:B------:R1:W-:Y:S04]  /*2b90*/  STL [R1+0x168], RZ ;  /* 0x000168ff01007387 */ /* 0x0003e80000100800 */
[----:B------:R1:W-:Y:S02]  /*2ba0*/  STL [R1+0x16c], RZ ;  /* 0x00016cff01007387 */ /* 0x0003e40000100800 */
[----:B------:R-:W-:-:S02]  /*2bb0*/  ULEA.HI UR11, UR12, UR12, URZ, 0x1 ;  /* 0x0000000c0c0b7291 */ /* 0x000fc4000f8f083f */
[----:B------:R1:W-:Y:S02]  /*2bc0*/  STL [R1+0x170], RZ ;  /* 0x000170ff01007387 */ /* 0x0003e40000100800 */
[----:B------:R-:W-:Y:S02]  /*2bd0*/  ULOP3.LUT UR14, UR11, 0x1ffffe, URZ, 0xc0, !UPT ;  /* 0x001ffffe0b0e7892 */ /* 0x000fe4000f8ec03f */
[----:B------:R1:W-:Y:S01]  /*2be0*/  STL [R1+0x174], RZ ;  /* 0x000174ff01007387 */ /* 0x0003e20000100800 */
[----:B--2---:R-:W-:Y:S02]  /*2bf0*/  ULEA UR11, UR16, UR15, 0x18 ;  /* 0x0000000f100b7291 */ /* 0x004fe4000f8ec03f */
[----:B------:R-:W-:Y:S01]  /*2c00*/  UIADD3 UR14, UR12, -UR14, URZ ;  /* 0x8000000e0c0e7290 */ /* 0x000fe2000fffe03f */
[----:B------:R1:W-:Y:S03]  /*2c10*/  STL [R1+0x178], RZ ;  /* 0x000178ff01007387 */ /* 0x0003e60000100800 */
[----:B------:R-:W-:Y:S01]  /*2c20*/  ULEA UR14, UR14, UR11, 0xb ;  /* 0x0000000b0e0e7291 */ /* 0x000fe2000f8e583f */
[----:B------:R1:W-:Y:S03]  /*2c30*/  STL [R1+0x17c], RZ ;  /* 0x00017cff01007387 */ /* 0x0003e60000100800 */
[----:B------:R-:W-:Y:S01]  /*2c40*/  UIADD3 UR14, UR14, 0x200, URZ ;  /* 0x000002000e0e7890 */ /* 0x000fe2000fffe03f */
[----:B------:R1:W-:Y:S03]  /*2c50*/  STL [R1+0x180], RZ ;  /* 0x000180ff01007387 */ /* 0x0003e60000100800 */
[----:B------:R-:W-:Y:S01]  /*2c60*/  USHF.R.U32.HI UR12, URZ, 0x4, UR14 ;  /* 0x000000043f0c7899 */ /* 0x000fe2000801160e */
[----:B------:R1:W-:Y:S02]  /*2c70*/  STL [R1+0x184], RZ ;  /* 0x000184ff01007387 */ /* 0x0003e40000100800 */
[----:B------:R-:W-:Y:S01]  /*2c80*/  UMOV UR14, UR5 ;  /* 0x00000005000e7c82 */ /* 0x000fe20008000000 */
[----:B------:R-:W-:Y:S01]  /*2c90*/  ULOP3.LUT UR12, UR12, 0x3fff, URZ, 0xc0, !UPT ;  /* 0x00003fff0c0c7892 */ /* 0x000fe2000f8ec03f */
[----:B------:R1:W-:Y:S04]  /*2ca0*/  STL [R1+0x188], RZ ;  /* 0x000188ff01007387 */ /* 0x0003e80000100800 */
        /* <DEDUP_REMOVED lines=28> */
[----:B------:R1:W-:Y:S01]  /*2e70*/  STL [R1+0x1fc], RZ ;  /* 0x0001fcff01007387 */ /* 0x0003e20000100800 */
[----:B------:R-:W-:Y:S05]  /*2e80*/  @!P0 BRA `(.L_x_18) ;  /* 0x0000003400dc8947 */ /* 0x000fea0003800000 */
[----:B------:R-:W-:-:S06]  /*2e90*/  UISETP.NE.AND UP0, UPT, UR24, 0x3, UPT ;  /* 0x000000031800788c */ /* 0x000fcc000bf05270 */
[----:B------:R-:W-:-:S13]  /*2ea0*/  PLOP3.LUT P1, PT, PT, PT, UP0, 0x80, 0x0 ;  /* 0x000000000000781c */ /* 0x000fda0003f2f008 */
[----:B------:R-:W-:Y:S05]  /*2eb0*/  @!P1 BRA `(.L_x_19) ;  /* 0x0000000000049947 */ /* 0x000fea0003800000 */
[----:B------:R-:W-:Y:S01]  /*2ec0*/  BPT.TRAP 0x1 ;  /* 0x000000040000795c */ /* 0x000fe20000300000 */
.L_x_19:
[----:B------:R-:W-:Y:S01]  /*2ed0*/  ULEA UR7, UR5, UR11, 0x3 ;  /* 0x0000000b05077291 */ /* 0x000fe2000f8e183f */
[----:B------:R-:W-:-:S05]  /*2ee0*/  IMAD.U32 R0, RZ, RZ, UR4 ;  /* 0x00000004ff007e24 */ /* 0x000fca000f8e00ff */
[----:B------:R-:W-:-:S04]  /*2ef0*/  SHF.L.U32 R0, R0, 0x1f, RZ ;  /* 0x0000001f00007819 */ /* 0x000fc800000006ff */
[----:B------:R0:W2:Y:S01]  /*2f00*/  SYNCS.PHASECHK.TRANS64.TRYWAIT P0, [UR7], R0 ;  /* 0x00000000ff0075a7 */ /* 0x0000a20008000147 */
[----:B------:R-:W-:Y:S05]  /*2f10*/  @!P1 BRA `(.L_x_20) ;  /* 0x0000000000049947 */ /* 0x000fea0003800000 */
[----:B------:R-:W-:Y:S01]  /*2f20*/  BPT.TRAP 0x1 ;  /* 0x000000040000795c */ /* 0x000fe20000300000 */
.L_x_20:
[----:B------:R3:W-:Y:S01]  /*2f30*/  STL [R1+0x454], RZ ;  /* 0x000454ff01007387 */ /* 0x0007e20000100800 */
[----:B------:R-:W-:Y:S01]  /*2f40*/  UMOV UR6, 0x1 ;  /* 0x0000000100067882 */ /* 0x000fe20000000000 */
[----:B--2---:R-:W-:Y:S05]  /*2f50*/  @P0 BRA `(.L_x_21) ;  /* 0x0000000000080947 */ /* 0x004fea0003800000 */
[----:B------:R-:W2:Y:S02]  /*2f60*/  SYNCS.PHASECHK.TRANS64.TRYWAIT P0, [UR7], R0 ;  /* 0x00000000ff0075a7 */ /* 0x000ea40008000147 */
[----:B--2---:R-:W-:Y:S05]  /*2f70*/  @!P0 BRA `(.L_x_22) ;  /* 0x0000020c004c8947 */ /* 0x004fea0003800000 */
.L_x_21:
[----:B------:R-:W-:Y:S01]  /*2f80*/  UIADD3 UR7, UR11, 0x1c200, URZ ;  /* 0x0001c2000b077890 */ /* 0x000fe2000fffe03f */
[----:B------:R-:W-:Y:S01]  /*2f90*/  WARPGROUP.ARRIVE ;  /* 0x00000000000079c5 */ /* 0x000fe20000000000 */
[----:B------:R-:W-:Y:S01]  /*2fa0*/  ULOP3.LUT UR16, UR12, 0x10000, URZ, 0xfc, !UPT ;  /* 0x000100000c107892 */ /* 0x000fe2000f8efc3f */
[----:B------:R-:W-:Y:S01]  /*2fb0*/  STL [R1+0x450], RZ ;  /* 0x000450ff01007387 */ /* 0x000fe20000100800 */
[----:B------:R-:W-:Y:S01]  /*2fc0*/  USHF.R.U32.HI UR7, URZ, 0x4, UR7 ;  /* 0x000000043f077899 */ /* 0x000fe20008011607 */
[----:B------:R-:W-:Y:S01]  /*2fd0*/  CS2R R236, SRZ ;  /* 0x0000000000ec7805 */ /* 0x000fe2000001ff00 */
[----:B------:R-:W-:Y:S01]  /*2fe0*/  ULEA UR16, UR5, UR16, 0x9 ;  /* 0x0000001005107291 */ /* 0x000fe2000f8e483f */
[----:B------:R-:W-:Y:S01]  /*2ff0*/  STL [R1+0x44c], RZ ;  /* 0x00044cff01007387 */ /* 0x000fe20000100800 */
[----:B------:R-:W-:Y:S01]  /*3000*/  ULOP3.LUT UR7, UR7, 0x3fff, URZ, 0xc0, !UPT ;  /* 0x00003fff07077892 */ /* 0x000fe2000f8ec03f */
[----:B------:R-:W-:Y:S01]  /*3010*/  CS2R R234, SRZ ;  /* 0x0000000000ea7805 */ /* 0x000fe2000001ff00 */
[----:B------:R-:W-:Y:S01]  /*3020*/  UMOV UR17, 0xc0000010 ;  /* 0xc000001000117882 */ /* 0x000fe20000000000 */
[----:B------:R-:W-:Y:S01]  /*3030*/  UMOV UR19, 0xc0000010 ;  /* 0xc000001000137882 */ /* 0x000fe20000000000 */
[----:B------:R-:W-:Y:S01]  /*3040*/  ULOP3.LUT UR7, UR7, 0x10000, URZ, 0xfc, !UPT ;  /* 0x0001000007077892 */ /* 0x000fe2000f8efc3f */
[----:B------:R-:W-:Y:S01]  /*3050*/  STL [R1+0x448], RZ ;  /* 0x000448ff01007387 */ /* 0x000fe20000100800 */
[----:B------:R-:W-:-:S02]  /*3060*/  CS2R R232, SRZ ;  /* 0x0000000000e87805 */ /* 0x000fc4000001ff00 */
[----:B------:R-:W-:Y:S01]  /*3070*/  CS2R R230, SRZ ;  /* 0x0000000000e67805 */ /* 0x000fe2000001ff00 */
[----:B------:R-:W-:Y:S01]  /*3080*/  ULEA UR18, UR5, UR7, 0x9 ;  /* 0x0000000705127291 */ /* 0x000fe2000f8e483f */
[----:B------:R-:W-:Y:S01]  /*3090*/  STL [R1+0x444], RZ ;  /* 0x000444ff01007387 */ /* 0x000fe20000100800 */
[----:B------:R-:W-:Y:S01]  /*30a0*/  CS2R R228, SRZ ;  /* 0x0000000000e47805 */ /* 0x000fe2000001ff00 */
[----:B------:R-:W-:Y:S01]  /*30b0*/  ULDC UR7, c[0x0][0x50c] ;  /* 0x0001430000077ab9 */ /* 0x000fe20000000800 */
[----:B------:R-:W-:Y:S01]  /*30c0*/  CS2R R226, SRZ ;  /* 0x0000000000e27805 */ /* 0x000fe2000001ff00 */
[----:B------:R-:W-:Y:S01]  /*30d0*/  STL [R1+0x440], RZ ;  /* 0x000440ff01007387 */ /* 0x000fe20000100800 */
[----:B------:R-:W-:Y:S01]  /*30e0*/  UISETP.NE.AND UP0, UPT, UR7, 0x1, UPT ;  /* 0x000000010700788c */ /* 0x000fe2000bf05270 */
[----:B------:R-:W-:Y:S02]  /*30f0*/  CS2R R224, SRZ ;  /* 0x0000000000e07805 */ /* 0x000fe4000001ff00 */
[----:B------:R-:W-:Y:S01]  /*3100*/  CS2R R222, SRZ ;  /* 0x0000000000de7805 */ /* 0x000fe2000001ff00 */
[----:B------:R-:W-:Y:S01]  /*3110*/  QGMMA.64x256x32.F32.E5M2.E5M2 R4, gdesc[UR16], RZ, !UPT, gsb0 ;  /* 0x03e00000100479f3 */ /* 0x000fe2000c0038ff */
[----:B------:R-:W-:Y:S01]  /*3120*/  STL [R1+0x43c], RZ ;  /* 0x00043cff01007387 */ /* 0x000fe20000100800 */
[----:B------:R-:W-:Y:S01]  /*3130*/  UIADD3 UR16, UR16, 0x100, URZ ;  /* 0x0000010010107890 */ /* 0x000fe2000fffe03f */
[----:B------:R-:W-:Y:S01]  /*3140*/  CS2R R220, SRZ ;  /* 0x0000000000dc7805 */ /* 0x000fe2000001ff00 */
[----:B------:R-:W-:Y:S01]  /*3150*/  UMOV UR17, 0xc0000010 ;  /* 0xc000001000117882 */ /* 0x000fe20000000000 */
[----:B------:R-:W-:Y:S01]  /*3160*/  STL [R1+0x438], RZ ;  /* 0x000438ff01007387 */ /* 0x000fe20000100800 */
[----:B------:R-:W-:Y:S01]  /*3170*/  USEL UR7, URZ, 0x1, UP0 ;  /* 0x000000013f077887 */ /* 0x000fe20008000000 */
[----:B------:R-:W-:-:S02]  /*3180*/  CS2R R218, SRZ ;  /* 0x0000000000da7805 */ /* 0x000fc4000001ff00 */
[----:B------:R-:W-:Y:S01]  /*3190*/  CS2R R216, SRZ ;  /* 0x0000000000d87805 */ /* 0x000fe2000001ff00 */
[----:B------:R-:W-:Y:S01]  /*31a0*/  STL [R1+0x434], RZ ;  /* 0x000434ff01007387 */ /* 0x000fe20000100800 */
[----:B------:R-:W-:Y:S02]  /*31b0*/  CS2R R214, SRZ ;  /* 0x0000000000d67805 */ /* 0x000fe4000001ff00 */
[----:B------:R-:W-:Y:S02]  /*31c0*/  CS2R R212, SRZ ;  /* 0x0000000000d47805 */ /* 0x000fe4000001ff00 */
[----:B------:R-:W-:Y:S01]  /*31d0*/  ISETP.NE.AND P0, PT, RZ, UR7, PT ;  /* 0x00000007ff007c0c */ /* 0x000fe2000bf05270 */
        /* <DEDUP_REMOVED lines=93> */
[----:B------:R-:W-:-:S02]  /*37b0*/  WARPGROUP.DEPBAR.LE gsb0, 0x0 ;  /* 0x00008000000079c5 */ /* 0x000fc40000010000 */
[----:B--2---:R-:W-:Y:S01]  /*37c0*/  IMAD.MOV.U32 R3, RZ, RZ, R129 ;  /* 0x000000ffff037224 */ /* 0x004fe200078e0081 */
[----:B------:R-:W-:Y:S01]  /*37d0*/  STL [R1+0x334], RZ ;  /* 0x000334ff01007387 */ /* 0x000fe20000100800 */
[----:B------:R-:W-:Y:S02]  /*37e0*/  IMAD.MOV.U32 R2, RZ, RZ, R130 ;  /* 0x000000ffff027224 */ /* 0x000fe400078e0082 */
[----:B0-----:R-:W-:Y:S01]  /*37f0*/  IMAD.MOV.U32 R0, RZ, RZ, R131 ;  /* 0x000000ffff007224 */ /* 0x001fe200078e0083 */
        /* <DEDUP_REMOVED lines=23> */
[----:B------:R0:W-:Y:S04]  /*3970*/  STL.64 [R1], R4 ;  /* 0x0000000401007387 */ /* 0x0001e80000100a00 */
[----:B------:R2:W-:Y:S04]  /*3980*/  STL.64 [R1+0x8], R6 ;  /* 0x0000080601007387 */ /* 0x0005e80000100a00 */
[----:B------:R4:W-:Y:S04]  /*3990*/  STL.64 [R1+0x10], R8 ;  /* 0x0000100801007387 */ /* 0x0009e80000100a00 */
[----:B------:R5:W-:Y:S01]  /*39a0*/  STL.64 [R1+0x18], R10 ;  /* 0x0000180a01007387 */ /* 0x000be20000100a00 */
[----:B0-----:R-:W-:-:S03]  /*39b0*/  CS2R R4, SRZ ;  /* 0x0000000000047805 */ /* 0x001fc6000001ff00 */
[----:B------:R0:W-:Y:S01]  /*39c0*/  STL.64 [R1+0x20], R12 ;  /* 0x0000200c01007387 */ /* 0x0001e20000100a00 */
[----:B--2---:R-:W-:-:S03]  /*39d0*/  CS2R R6, SRZ ;  /* 0x0000000000067805 */ /* 0x004fc6000001ff00 */
[----:B------:R2:W-:Y:S01]  /*39e0*/  STL.64 [R1+0x28], R14 ;  /* 0x0000280e01007387 */ /* 0x0005e20000100a00 */
[----:B----4-:R-:W-:-:S03]  /*39f0*/  CS2R R8, SRZ ;  /* 0x0000000000087805 */ /* 0x010fc6000001ff00 */
[----:B------:R4:W-:Y:S01]  /*3a00*/  STL.64 [R1+0x30], R16 ;  /* 0x0000301001007387 */ /* 0x0009e20000100a00 */
[----:B-----5:R-:W-:-:S03]  /*3a10*/  CS2R R10, SRZ ;  /* 0x00000000000a7805 */ /* 0x020fc6000001ff00 */
[----:B------:R5:W-:Y:S01]  /*3a20*/  STL.64 [R1+0x38], R18 ;  /* 0x0000381201007387 */ /* 0x000be20000100a00 */
[----:B0-----:R-:W-:-:S03]  /*3a30*/  CS2R R12, SRZ ;  /* 0x00000000000c7805 */ /* 0x001fc6000001ff00 */
[----:B------:R0:W-:Y:S01]  /*3a40*/  STL.64 [R1+0x40], R20 ;  /* 0x0000401401007387 */ /* 0x0001e20000100a00 */
[----:B--2---:R-:W-:-:S03]  /*3a50*/  CS2R R14, SRZ ;  /* 0x00000000000e7805 */ /* 0x004fc6000001ff00 */
[----:B------:R2:W-:Y:S01]  /*3a60*/  STL.64 [R1+0x48], R22 ;  /* 0x0000481601007387 */ /* 0x0005e20000100a00 */
[----:B----4-:R-:W-:-:S03]  /*3a70*/  CS2R R16, SRZ ;  /* 0x0000000000107805 */ /* 0x010fc6000001ff00 */
[----:B------:R-:W-:Y:S01]  /*3a80*/  STL.64 [R1+0x50], R24 ;  /* 0x0000501801007387 */ /* 0x000fe20000100a00 */
[----:B-----5:R-:W-:-:S03]  /*3a90*/  CS2R R18, SRZ ;  /* 0x0000000000127805 */ /* 0x020fc6000001ff00 */
[----:B------:R-:W-:Y:S01]  /*3aa0*/  STL.64 [R1+0x58], R26 ;  /* 0x0000581a01007387 */ /* 0x000fe20000100a00 */
[----:B0-----:R-:W-:-:S03]  /*3ab0*/  CS2R R20, SRZ ;  /* 0x0000000000147805 */ /* 0x001fc6000001ff00 */
[----:B------:R-:W-:Y:S01]  /*3ac0*/  STL.64 [R1+0x60], R28 ;  /* 0x0000601c01007387 */ /* 0x000fe20000100a00 */
[----:B--2---:R-:W-:-:S03]  /*3ad0*/  CS2R R22, SRZ ;  /* 0x0000000000167805 */ /* 0x004fc6000001ff00 */
[----:B------:R-:W-:Y:S04]  /*3ae0*/  STL.64 [R1+0x68], R30 ;  /* 0x0000681e01007387 */ /* 0x000fe80000100a00 */
        /* <DEDUP_REMOVED lines=49> */
[----:B------:R0:W-:Y:S04]  /*3e00*/  STL.64 [R1+0x1f8], R130 ;  /* 0x0001f88201007387 */ /* 0x0001e80000100a00 */
[----:B------:R2:W-:Y:S04]  /*3e10*/  STL [R1+0x2d4], RZ ;  /* 0x0002d4ff01007387 */ /* 0x0005e80000100800 */
[----:B------:R2:W-:Y:S01]  /*3e20*/  STL [R1+0x2d0], RZ ;  /* 0x0002d0ff01007387 */ /* 0x0005e20000100800 */
[----:B0-----:R-:W-:-:S03]  /*3e30*/  WARPGROUP.ARRIVE ;  /* 0x00000000000079c5 */ /* 0x001fc60000000000 */
[----:B------:R2:W-:Y:S04]  /*3e40*/  STL [R1+0x2cc], RZ ;  /* 0x0002ccff01007387 */ /* 0x0005e80000100800 */
[----:B------:R2:W-:Y:S01]  /*3e50*/  STL [R1+0x2c8], RZ ;  /* 0x0002c8ff01007387 */ /* 0x0005e20000100800 */
[----:B------:R-:W-:Y:S03]  /*3e60*/  QGMMA.64x256x32.F32.E5M2.E5M2 R24, gdesc[UR16], RZ, !UPT, gsb0 ;  /* 0x03e00000101879f3 */ /* 0x000fe6000c0038ff */
        /* <DEDUP_REMOVED lines=50> */
[----:B------:R-:W-:-:S02]  /*4190*/  WARPGROUP.DEPBAR.LE gsb0, 0x0 ;  /* 0x00008000000079c5 */ /* 0x000fc40000010000 */
[----:B------:R-:W-:Y:S05]  /*41a0*/  @!P0 BRA `(.L_x_23) ;  /* 0x0000002000f88947 */ /* 0x000fea0003800000 */
[----:B------:R-:W4:Y:S04]  /*41b0*/  LDL R4, [R1] ;  /* 0x0000000001047983 */ /* 0x000f280000100800 */
[----:B------:R-:W5:Y:S04]  /*41c0*/  LDL R5, [R1+0x4] ;  /* 0x0000040001057983 */ /* 0x000f680000100800 */
[----:B------:R-:W3:Y:S04]  /*41d0*/  LDL R6, [R1+0x8] ;  /* 0x0000080001067983 */ /* 0x000ee80000100800 */
[----:B------:R-:W2:Y:S04]  /*41e0*/  LDL R7, [R1+0xc] ;  /* 0x00000c0001077983 */ /* 0x000ea80000100800 */
        /* <DEDUP_REMOVED lines=100> */
[----:B------:R0:W-:Y:S04]  /*4830*/  STL [R1+0x4c8], R131 ;  /* 0x0004c88301007387 */ /* 0x0001e80000100800 */
[----:B0-----:R-:W2:Y:S04]  /*4840*/  LDL R131, [R1+0x1a0] ;  /* 0x0001a00001837983 */ /* 0x001ea80000100800 */
        /* <DEDUP_REMOVED lines=39> */
[----:B0-----:R-:W2:Y:S01]  /*4ac0*/  LDL R151, [R1+0x1f0] ;  /* 0x0001f00001977983 */ /* 0x001ea20000100800 */
[----:B------:R-:W-:-:S01]  /*4ad0*/  FADD R3, RZ, R3 ;  /* 0x00000003ff037221 */ /* 0x000fc20000000000 */
[----:B------:R-:W-:Y:S01]  /*4ae0*/  FADD R2, RZ, R2 ;  /* 0x00000002ff027221 */ /* 0x000fe20000000000 */
[----:B----4-:R-:W-:-:S01]  /*4af0*/  FADD R4, RZ, R4 ;  /* 0x00000004ff047221 */ /* 0x010fc20000000000 */
[----:B-----5:R-:W-:Y:S01]  /*4b00*/  FADD R5, RZ, R5 ;  /* 0x00000005ff057221 */ /* 0x020fe20000000000 */
[----:B---3--:R-:W-:-:S01]  /*4b10*/  FADD R6, RZ, R6 ;  /* 0x00000006ff067221 */ /* 0x008fc20000000000 */
[----:B--2---:R-:W-:Y:S01]  /*4b20*/  FADD R7, RZ, R7 ;  /* 0x00000007ff077221 */ /* 0x004fe20000000000 */
[----:B------:R-:W-:-:S01]  /*4b30*/  FADD R8, RZ, R8 ;  /* 0x00000008ff087221 */ /* 0x000fc20000000000 */
[----:B------:R-:W-:Y:S01]  /*4b40*/  FADD R9, RZ, R9 ;  /* 0x00000009ff097221 */ /* 0x000fe20000000000 */
        /* <DEDUP_REMOVED lines=13> */
[----:B------:R-:W2:Y:S01]  /*4c20*/  LDL.LU R131, [R1+0x4c8] ;  /* 0x0004c80001837983 */ /* 0x000ea20000300800 */
        /* <DEDUP_REMOVED lines=13> */
[----:B------:R-:W3:Y:S01]  /*4d00*/  LDL.LU R132, [R1+0x4c4] ;  /* 0x0004c40001847983 */ /* 0x000ee20000300800 */
        /* <DEDUP_REMOVED lines=16> */
[----:B------:R0:W-:Y:S01]  /*4e10*/  STL [R1+0x200], R133 ;  /* 0x0002008501007387 */ /* 0x0001e20000100800 */
        /* <DEDUP_REMOVED lines=9> */
[----:B0-----:R-:W4:Y:S01]  /*4eb0*/  LDL.LU R133, [R1+0x4c0] ;  /* 0x0004c00001857983 */ /* 0x001f220000300800 */
[----:B------:R-:W-:-:S01]  /*4ec0*/  FADD R185, RZ, R185 ;  /* 0x000000b9ffb97221 */ /* 0x000fc20000000000 */
[----:B------:R-:W-:Y:S01]  /*4ed0*/  FADD R186, RZ, R186 ;  /* 0x000000baffba7221 */ /* 0x000fe20000000000 */
[----:B------:R-:W-:-:S01]  /*4ee0*/  FADD R187, RZ, R187 ;  /* 0x000000bbffbb7221 */ /* 0x000fc20000000000 */
        /* <DEDUP_REMOVED lines=10> */
[----:B0-----:R-:W5:Y:S01]  /*4f90*/  LDL.LU R134, [R1+0x4bc] ;  /* 0x0004bc0001867983 */ /* 0x001f620000300800 */
        /* <DEDUP_REMOVED lines=51> */
[----:B0-----:R-:W5:Y:S04]  /*52d0*/  LDL.LU R138, [R1+0x4ac] ;  /* 0x0004ac00018a7983 */ /* 0x001f680000300800 */
[----:B------:R0:W-:Y:S01]  /*52e0*/  STL [R1+0x218], R139 ;  /* 0x0002188b01007387 */ /* 0x0001e20000100800 */
[----:B------:R-:W-:-:S03]  /*52f0*/  FADD R140, RZ, R140 ;  /* 0x0000008cff8c7221 */ /* 0x000fc60000000000 */
        /* <DEDUP_REMOVED lines=34> */
[----:B------:R0:W-:Y:S04]  /*5520*/  STL [R1+0x248], R151 ;  /* 0x0002489701007387 */ /* 0x0001e80000100800 */
[----:B0-----:R-:W5:Y:S04]  /*5530*/  LDL.LU R151, [R1+0x478] ;  /* 0x0004780001977983 */ /* 0x001f680000300800 */
[----:B------:R0:W-:Y:S04]  /*5540*/  STL [R1+0x24c], R3 ;  /* 0x00024c0301007387 */ /* 0x0001e80000100800 */
[----:B------:R1:W-:Y:S01]  /*5550*/  STL [R1+0x250], R2 ;  /* 0x0002500201007387 */ /* 0x0003e20000100800 */
[----:B0-----:R-:W-:-:S01]  /*5560*/  FADD R3, RZ, R0 ;  /* 0x00000000ff037221 */ /* 0x001fc20000000000 */
[----:B------:R-:W-:Y:S01]  /*5570*/  FADD R0, RZ, R25 ;  /* 0x00000019ff007221 */ /* 0x000fe20000000000 */
[----:B-1----:R-:W-:-:S03]  /*5580*/  FADD R2, RZ, R24 ;  /* 0x00000018ff027221 */ /* 0x002fc60000000000 */
[----:B------:R0:W-:Y:S04]  /*5590*/  STL [R1+0x254], R3 ;  /* 0x0002540301007387 */ /* 0x0001e80000100800 */
[----:B------:R1:W-:Y:S04]  /*55a0*/  STL [R1+0x258], R2 ;  /* 0x0002580201007387 */ /* 0x0003e80000100800 */
[----:B------:R2:W-:Y:S01]  /*55b0*/  STL [R1+0x25c], R0 ;  /* 0x00025c0001007387 */ /* 0x0005e20000100800 */
[----:B0-----:R-:W-:-:S01]  /*55c0*/  FADD R3, RZ, R26 ;  /* 0x0000001aff037221 */ /* 0x001fc20000000000 */
[----:B-1----:R-:W-:-:S04]  /*55d0*/  FADD R2, RZ, R27 ;  /* 0x0000001bff027221 */ /* 0x002fc80000000000 */
[----:B------:R0:W-:Y:S01]  /*55e0*/  STL [R1+0x260], R3 ;  /* 0x0002600301007387 */ /* 0x0001e20000100800 */
[----:B--2---:R-:W-:-:S03]  /*55f0*/  FADD R0, RZ, R28 ;  /* 0x0000001cff007221 */ /* 0x004fc60000000000 */
        /* <DEDUP_REMOVED lines=207> */
[----:B---3--:R-:W-:-:S04]  /*62f0*/  FADD R2, RZ, R132 ;  /* 0x00000084ff027221 */ /* 0x008fc80000000000 */
[----:B------:R5:W-:Y:S01]  /*6300*/  STL [R1+0x404], R3 ;  /* 0x0004040301007387 */ /* 0x000be20000100800 */
[----:B----4-:R-:W-:-:S03]  /*6310*/  FADD R0, RZ, R133 ;  /* 0x00000085ff007221 */ /* 0x010fc60000000000 */
[----:B------:R0:W-:Y:S04]  /*6320*/  STL [R1+0x408], R2 ;  /* 0x0004080201007387 */ /* 0x0001e80000100800 */
[----:B------:R1:W-:Y:S01]  /*6330*/  STL [R1+0x40c], R0 ;  /* 0x00040c0001007387 */ /* 0x0003e20000100800 */
[----:B-----5:R-:W-:-:S01]  /*6340*/  FADD R3, RZ, R134 ;  /* 0x00000086ff037221 */ /* 0x020fc20000000000 */
[----:B0-----:R-:W-:-:S04]  /*6350*/  FADD R2, RZ, R135 ;  /* 0x00000087ff027221 */ /* 0x001fc80000000000 */
[----:B------:R0:W-:Y:S01]  /*6360*/  STL [R1+0x410], R3 ;  /* 0x0004100301007387 */ /* 0x0001e20000100800 */
[----:B-1----:R-:W-:-:S03]  /*6370*/  FADD R0, RZ, R136 ;  /* 0x00000088ff007221 */ /* 0x002fc60000000000 */
        /* <DEDUP_REMOVED lines=32> */
[----:B------:R-:W-:-:S05]  /*6580*/  UMOV UR6, URZ ;  /* 0x0000003f00067c82 */ /* 0x000fca0008000000 */
.L_x_23:
[----:B------:R-:W-:-:S04]  /*6590*/  UIADD3 UR14, UR5, 0x1, URZ ;  /* 0x00000001050e7890 */ /* 0x000fc8000fffe03f */
[----:B------:R-:W-:-:S04]  /*65a0*/  UISETP.NE.AND UP0, UPT, UR14, 0xe, UPT ;  /* 0x0000000e0e00788c */ /* 0x000fc8000bf05270 */
[----:B------:R-:W-:Y:S02]  /*65b0*/  USEL UR8, URZ, 0x1, UP0 ;  /* 0x000000013f087887 */ /* 0x000fe40008000000 */
[----:B------:R-:W-:Y:S02]  /*65c0*/  USEL UR14, UR14, URZ, UP0 ;  /* 0x0000003f0e0e7287 */ /* 0x000fe40008000000 */
[----:B------:R-:W-:-:S06]  /*65d0*/  ULOP3.LUT UR8, UR4, UR8, URZ, 0x3c, !UPT ;  /* 0x0000000804087292 */ /* 0x000fcc000f8e3c3f */
[----:B0-----:R-:W-:Y:S01]  /*65e0*/  IMAD.U32 R0, RZ, RZ, UR8 ;  /* 0x00000008ff007e24 */ /* 0x001fe2000f8e00ff */
[----:B------:R-:W-:-:S06]  /*65f0*/  UMOV UR8, 0x1 ;  /* 0x0000000100087882 */ /* 0x000fcc0000000000 */
.L_x_18:
[----:B------:R-:W-:-:S04]  /*6600*/  UISETP.LT.AND UP0, UPT, UR9, 0x1, UPT ;  /* 0x000000010900788c */ /* 0x000fc8000bf01270 */
[----:B------:R-:W-:-:S04]  /*6610*/  USEL UR15, UR9, 0x1, UP0 ;  /* 0x00000001090f7887 */ /* 0x000fc80008000000 */
[----:B------:R-:W-:-:S04]  /*6620*/  UIADD3 UR15, UR9, -UR15, URZ ;  /* 0x8000000f090f7290 */ /* 0x000fc8000fffe03f */
[----:B------:R-:W-:-:S06]  /*6630*/  UISETP.GE.AND UP0, UPT, UR15, 0x1, UPT ;  /* 0x000000010f00788c */ /* 0x000fcc000bf06270 */
[----:B------:R-:W-:-:S13]  /*6640*/  PLOP3.LUT P0, PT, PT, PT, UP0, 0x80, 0x0 ;  /* 0x000000000000781c */ /* 0x000fda0003f0f008 */
[----:B------:R-:W-:Y:S05]  /*6650*/  @!P0 BRA `(.L_x_24) ;  /* 0x0000004c00ac8947 */ /* 0x000fea0003800000 */
[----:B------:R-:W-:Y:S01]  /*6660*/  IMAD.U32 R2, RZ, RZ, UR15 ;  /* 0x0000000fff027e24 */ /* 0x000fe2000f8e00ff */
[----:B------:R-:W-:Y:S01]  /*6670*/  UMOV UR25, UR5 ;  /* 0x0000000500197c82 */ /* 0x000fe20008000000 */
[----:B------:R-:W-:-:S05]  /*6680*/  ULDC UR26, c[0x0][0x50c] ;  /* 0x00014300001a7ab9 */ /* 0x000fca0000000800 */
.L_x_32:
[----:B------:R-:W-:-:S06]  /*6690*/  UISETP.NE.AND UP0, UPT, UR24, 0x3, UPT ;  /* 0x000000031800788c */ /* 0x000fcc000bf05270 */
[----:B------:R-:W-:-:S13]  /*66a0*/  PLOP3.LUT P1, PT, PT, PT, UP0, 0x80, 0x0 ;  /* 0x000000000000781c */ /* 0x000fda0003f2f008 */
[----:B------:R-:W-:Y:S05]  /*66b0*/  @!P1 BRA `(.L_x_25) ;  /* 0x0000000000049947 */ /* 0x000fea0003800000 */
[----:B------:R-:W-:Y:S01]  /*66c0*/  BPT.TRAP 0x1 ;  /* 0x000000040000795c */ /* 0x000fe20000300000 */
.L_x_25:
[----:B------:R-:W0:Y:S01]  /*66d0*/  S2UR UR15, SR_CgaCtaId ;  /* 0x00000000000f79c3 */ /* 0x000e220000008800 */
[----:B------:R-:W-:Y:S01]  /*66e0*/  UMOV UR11, 0x400 ;  /* 0x00000400000b7882 */ /* 0x000fe20000000000 */
[----:B------:R-:W-:Y:S01]  /*66f0*/  SHF.L.U32 R3, R0, 0x1f, RZ ;  /* 0x0000001f00037819 */ /* 0x000fe200000006ff */
[----:B0-----:R-:W-:-:S04]  /*6700*/  ULEA UR11, UR15, UR11, 0x18 ;  /* 0x0000000b0f0b7291 */ /* 0x001fc8000f8ec03f */
[----:B------:R-:W-:-:S09]  /*6710*/  ULEA UR15, UR14, UR11, 0x3 ;  /* 0x0000000b0e0f7291 */ /* 0x000fd2000f8e183f */
[----:B------:R0:W4:Y:S01]  /*6720*/  SYNCS.PHASECHK.TRANS64.TRYWAIT P0, [UR15], R3 ;  /* 0x00000003ff0075a7 */ /* 0x000122000800014f */
[----:B------:R-:W-:Y:S05]  /*6730*/  @!P1 BRA `(.L_x_26) ;  /* 0x0000000000049947 */ /* 0x000fea0003800000 */
[----:B------:R-:W-:Y:S01]  /*6740*/  BPT.TRAP 0x1 ;  /* 0x000000040000795c */ /* 0x000fe20000300000 */
.L_x_26:
[----:B----4-:R-:W-:Y:S05]  /*6750*/  @P0 BRA `(.L_x_27) ;  /* 0x0000000000080947 */ /* 0x010fea0003800000 */
[----:B------:R-:W4:Y:S02]  /*6760*/  SYNCS.PHASECHK.TRANS64.TRYWAIT P0, [UR15], R3 ;  /* 0x00000003ff0075a7 */ /* 0x000f24000800014f */
[----:B----4-:R-:W-:Y:S05]  /*6770*/  @!P0 BRA `(.L_x_28) ;  /* 0x000001d400648947 */ /* 0x010fea0003800000 */
.L_x_27:
        /* <DEDUP_REMOVED lines=64> */
[----:B----4-:R-:W4:Y:S04]  /*6b80*/  LDL.LU.64 R108, [R1] ;  /* 0x00000000016c7983 */ /* 0x010f280000300a00 */
[----:B------:R-:W4:Y:S04]  /*6b90*/  LDL.LU.64 R110, [R1+0x8] ;  /* 0x00000800016e7983 */ /* 0x000f280000300a00 */
        /* <DEDUP_REMOVED lines=61> */
[----:B------:R-:W4:Y:S01]  /*6f70*/  LDL.LU.64 R234, [R1+0x1f8] ;  /* 0x0001f80001ea7983 */ /* 0x000f220000300a00 */
[----:B------:R-:W-:-:S02]  /*6f80*/  UIADD3 UR15, UR11, 0x1c200, URZ ;  /* 0x0001c2000b0f7890 */ /* 0x000fc4000fffe03f */
[----:B------:R-:W-:Y:S02]  /*6f90*/  UISETP.NE.AND UP0, UPT, UR7, URZ, UPT ;  /* 0x0000003f0700728c */ /* 0x000fe4000bf05270 */
[----:B------:R-:W-:Y:S02]  /*6fa0*/  USHF.R.U32.HI UR15, URZ, 0x4, UR15 ;  /* 0x000000043f0f7899 */ /* 0x000fe4000801160f */
[----:B------:R-:W-:Y:S02]  /*6fb0*/  USEL UR8, UR8, URZ, !UP0 ;  /* 0x0000003f08087287 */ /* 0x000fe4000c000000 */
[----:B------:R-:W-:Y:S02]  /*6fc0*/  ULOP3.LUT UR15, UR15, 0x3fff, URZ, 0xc0, !UPT ;  /* 0x00003fff0f0f7892 */ /* 0x000fe4000f8ec03f */
[----:B------:R-:W-:Y:S02]  /*6fd0*/  ULOP3.LUT UR16, UR12, 0x10000, URZ, 0xfc, !UPT ;  /* 0x000100000c107892 */ /* 0x000fe4000f8efc3f */
[----:B------:R-:W-:-:S02]  /*6fe0*/  ULOP3.LUT UR15, UR15, 0x10000, URZ, 0xfc, !UPT ;  /* 0x000100000f0f7892 */ /* 0x000fc4000f8efc3f */
[----:B------:R-:W-:Y:S02]  /*6ff0*/  UISETP.NE.U32.AND UP0, UPT, UR8, URZ, UPT ;  /* 0x0000003f0800728c */ /* 0x000fe4000bf05070 */
[----:B------:R-:W-:Y:S02]  /*7000*/  ULEA UR16, UR14, UR16, 0x9 ;  /* 0x000000100e107291 */ /* 0x000fe4000f8e483f */
[----:B------:R-:W-:Y:S01]  /*7010*/  ULEA UR18, UR14, UR15, 0x9 ;  /* 0x0000000f0e127291 */ /* 0x000fe2000f8e483f */
[----:B------:R-:W-:Y:S01]  /*7020*/  UMOV UR17, 0xc0000010 ;  /* 0xc000001000117882 */ /* 0x000fe20000000000 */
[----:B------:R-:W-:Y:S01]  /*7030*/  UMOV UR19, 0xc0000010 ;  /* 0xc000001000137882 */ /* 0x000fe20000000000 */
[----:B----4-:R-:W-:-:S06]  /*7040*/  WARPGROUP.ARRIVE ;  /* 0x00000000000079c5 */ /* 0x010fcc0000000000 */
[----:B------:R-:W-:Y:S03]  /*7050*/  QGMMA.64x256x32.F32.E5M2.E5M2 R108, gdesc[UR16], R108, UP0, gsb0 ;  /* 0x03e00000106c79f3 */ /* 0x000fe6000b80386c */
[----:B------:R-:W-:Y:S02]  /*7060*/  WARPGROUP.DEPBAR.LE gsb0, 0x0 ;  /* 0x00008000000079c5 */ /* 0x000fe40000010000 */
[----:B------:R-:W-:Y:S01]  /*7070*/  STL.64 [R1], R108 ;  /* 0x0000006c01007387 */ /* 0x000fe20000100a00 */
[----:B0-----:R-:W-:-:S03]  /*7080*/  IMAD.MOV.U32 R3, RZ, RZ, R108 ;  /* 0x000000ffff037224 */ /* 0x001fc600078e006c */
        /* <DEDUP_REMOVED lines=63> */
[----:B0-----:R0:W5:Y:S04]  /*7480*/  LDL.LU.64 R234, [R1+0x670] ;  /* 0x0006700001ea7983 */ /* 0x0011680000300a00 */
[----:B------:R0:W5:Y:S04]  /*7490*/  LDL.LU.64 R232, [R1+0x668] ;  /* 0x0006680001e87983 */ /* 0x0001680000300a00 */
        /* <DEDUP_REMOVED lines=62> */
[----:B------:R-:W-:Y:S01]  /*7880*/  UIADD3 UR16, UR16, 0x100, URZ ;  /* 0x0000010010107890 */ /* 0x000fe2000fffe03f */
[----:B------:R-:W-:Y:S01]  /*7890*/  UMOV UR17, 0xc0000010 ;  /* 0xc000001000117882 */ /* 0x000fe20000000000 */
[----:B------:R-:W-:Y:S01]  /*78a0*/  UIADD3 UR6, UR6, 0x1, URZ ;  /* 0x0000000106067890 */ /* 0x000fe2000fffe03f */
[----:B----4-:R-:W-:-:S06]  /*78b0*/  WARPGROUP.ARRIVE ;  /* 0x00000000000079c5 */ /* 0x010fcc0000000000 */
[----:B------:R-:W-:Y:S01]  /*78c0*/  QGMMA.64x256x32.F32.E5M2.E5M2 R24, gdesc[UR16], R24, UP0, gsb0 ;  /* 0x03e00000101879f3 */ /* 0x000fe2000b803818 */
[----:B------:R-:W-:-:S04]  /*78d0*/  UISETP.NE.AND UP0, UPT, UR6, UR26, UPT ;  /* 0x0000001a0600728c */ /* 0x000fc8000bf05270 */
[----:B------:R-:W-:-:S06]  /*78e0*/  USEL UR7, URZ, 0x1, UP0 ;  /* 0x000000013f077887 */ /* 0x000fcc0008000000 */
[----:B------:R-:W-:Y:S01]  /*78f0*/  ISETP.NE.AND P0, PT, RZ, UR7, PT ;  /* 0x00000007ff007c0c */ /* 0x000fe2000bf05270 */
[----:B------:R-:W-:-:S12]  /*7900*/  WARPGROUP.DEPBAR.LE gsb0, 0x0 ;  /* 0x00008000000079c5 */ /* 0x000fd80000010000 */
[----:B0-----:R-:W-:Y:S05]  /*7910*/  @!P0 BRA `(.L_x_29) ;  /* 0x00000038008c8947 */ /* 0x001fea0003800000 */
[----:B------:R0:W-:Y:S04]  /*7920*/  STL [R1+0x660], R31 ;  /* 0x0006601f01007387 */ /* 0x0001e80000100800 */
[----:B------:R4:W-:Y:S01]  /*7930*/  STL [R1+0x65c], R32 ;  /* 0x00065c2001007387 */ /* 0x0009e20000100800 */
[----:B0-----:R-:W-:-:S03]  /*7940*/  IMAD.MOV.U32 R31, RZ, RZ, R3 ;  /* 0x000000ffff1f7224 */ /* 0x001fc600078e0003 */
[----:B----4-:R-:W4:Y:S04]  /*7950*/  LDL R32, [R1+0x4] ;  /* 0x0000040001207983 */ /* 0x010f280000100800 */
[----:B------:R0:W-:Y:S04]  /*7960*/  STL [R1+0x658], R33 ;  /* 0x0006582101007387 */ /* 0x0001e80000100800 */
[----:B0-----:R-:W2:Y:S04]  /*7970*/  LDL R33, [R1+0x8] ;  /* 0x0000080001217983 */ /* 0x001ea80000100800 */
[----:B------:R0:W-:Y:S04]  /*7980*/  STL [R1+0x654], R34 ;  /* 0x0006542201007387 */ /* 0x0001e80000100800 */
[----:B0-----:R-:W3:Y:S04]  /*7990*/  LDL R34, [R1+0xc] ;  /* 0x00000c0001227983 */ /* 0x001ee80000100800 */
        /* <DEDUP_REMOVED lines=175> */
[----:B0-----:R-:W3:Y:S04]  /*8490*/  LDL.LU R122, [R1+0x200] ;  /* 0x00020000017a7983 */ /* 0x001ee80000300800 */
        /* <DEDUP_REMOVED lines=14> */
[----:B------:R-:W3:Y:S04]  /*8580*/  LDL.LU R3, [R1+0x234] ;  /* 0x0002340001037983 */ /* 0x000ee80000300800 */
        /* <DEDUP_REMOVED lines=46> */
[----:B-----5:R0:W-:Y:S04]  /*8870*/  STL [R1+0x478], R0 ;  /* 0x0004780001007387 */ /* 0x0201e80000100800 */
[----:B0-----:R-:W3:Y:S01]  /*8880*/  LDL R0, [R1+0x168] ;  /* 0x0001680001007983 */ /* 0x001ee20000100800 */
[----:B------:R-:W-:-:S01]  /*8890*/  FADD R4, R31, R4 ;  /* 0x000000041f047221 */ /* 0x000fc20000000000 */
[----:B----4-:R-:W-:Y:S01]  /*88a0*/  FADD R5, R32, R5 ;  /* 0x0000000520057221 */ /* 0x010fe20000000000 */
[----:B--2---:R-:W-:-:S01]  /*88b0*/  FADD R6, R33, R6 ;  /* 0x0000000621067221 */ /* 0x004fc20000000000 */
[----:B------:R-:W2:Y:S01]  /*88c0*/  LDL.LU R31, [R1+0x660] ;  /* 0x00066000011f7983 */ /* 0x000ea20000300800 */
[----:B---3--:R-:W-:-:S01]  /*88d0*/  FADD R7, R34, R7 ;  /* 0x0000000722077221 */ /* 0x008fc20000000000 */
[----:B------:R-:W-:-:S02]  /*88e0*/  FADD R8, R35, R8 ;  /* 0x0000000823087221 */ /* 0x000fc40000000000 */
[----:B------:R-:W3:Y:S01]  /*88f0*/  LDL.LU R32, [R1+0x65c] ;  /* 0x00065c0001207983 */ /* 0x000ee20000300800 */
[----:B------:R-:W-:-:S03]  /*8900*/  FADD R9, R36, R9 ;  /* 0x0000000924097221 */ /* 0x000fc60000000000 */
[----:B------:R-:W4:Y:S01]  /*8910*/  LDL.LU R33, [R1+0x658] ;  /* 0x0006580001217983 */ /* 0x000f220000300800 */
        /* <DEDUP_REMOVED lines=160> */
[----:B------:R-:W-:-:S01]  /*9320*/  FADD R218, R117, R218 ;  /* 0x000000da75da7221 */ /* 0x000fc20000000000 */
[----:B------:R-:W-:Y:S02]  /*9330*/  FADD R122, R124, R122 ;  /* 0x0000007a7c7a7221 */ /* 0x000fe40000000000 */
[----:B------:R-:W4:Y:S01]  /*9340*/  LDL.LU R114, [R1+0x514] ;  /* 0x0005140001727983 */ /* 0x000f220000300800 */
[----:B------:R-:W-:-:S03]  /*9350*/  FADD R219, R118, R219 ;  /* 0x000000db76db7221 */ /* 0x000fc60000000000 */
[----:B------:R-:W4:Y:S01]  /*9360*/  LDL.LU R115, [R1+0x510] ;  /* 0x0005100001737983 */ /* 0x000f220000300800 */
[----:B------:R-:W-:-:S03]  /*9370*/  FADD R220, R119, R220 ;  /* 0x000000dc77dc7221 */ /* 0x000fc60000000000 */
[----:B------:R-:W4:Y:S01]  /*9380*/  LDL.LU R116, [R1+0x50c] ;  /* 0x00050c0001747983 */ /* 0x000f220000300800 */
[----:B------:R-:W-:-:S03]  /*9390*/  FADD R221, R120, R221 ;  /* 0x000000dd78dd7221 */ /* 0x000fc60000000000 */
[----:B------:R-:W4:Y:S04]  /*93a0*/  LDL.LU R117, [R1+0x508] ;  /* 0x0005080001757983 */ /* 0x000f280000300800 */
[----:B------:R-:W4:Y:S04]  /*93b0*/  LDL.LU R118, [R1+0x504] ;  /* 0x0005040001767983 */ /* 0x000f280000300800 */
[----:B------:R-:W4:Y:S04]  /*93c0*/  LDL.LU R119, [R1+0x500] ;  /* 0x0005000001777983 */ /* 0x000f280000300800 */
[----:B------:R-:W4:Y:S01]  /*93d0*/  LDL.LU R120, [R1+0x4fc] ;  /* 0x0004fc0001787983 */ /* 0x000f220000300800 */
[----:B------:R-:W-:-:S01]  /*93e0*/  FADD R237, R126, R237 ;  /* 0x000000ed7eed7221 */ /* 0x000fc20000000000 */
[----:B------:R-:W-:Y:S01]  /*93f0*/  FADD R236, R128, R236 ;  /* 0x000000ec80ec7221 */ /* 0x000fe20000000000 */
[----:B------:R-:W-:-:S01]  /*9400*/  FADD R225, R150, R225 ;  /* 0x000000e196e17221 */ /* 0x000fc20000000000 */
[----:B------:R0:W-:Y:S01]  /*9410*/  STL [R1+0x200], R122 ;  /* 0x0002007a01007387 */ /* 0x0001e20000100800 */
[----:B------:R-:W-:-:S01]  /*9420*/  FADD R228, R146, R228 ;  /* 0x000000e492e47221 */ /* 0x000fc20000000000 */
[----:B------:R-:W-:Y:S01]  /*9430*/  FADD R230, R143, R230 ;  /* 0x000000e68fe67221 */ /* 0x000fe20000000000 */
[----:B------:R-:W-:-:S01]  /*9440*/  FADD R231, R141, R231 ;  /* 0x000000e78de77221 */ /* 0x000fc20000000000 */
[----:B------:R-:W-:Y:S01]  /*9450*/  FADD R223, R2, R223 ;  /* 0x000000df02df7221 */ /* 0x000fe20000000000 */
[----:B------:R-:W-:-:S01]  /*9460*/  FADD R222, R0, R222 ;  /* 0x000000de00de7221 */ /* 0x000fc20000000000 */
[----:B------:R-:W-:Y:S01]  /*9470*/  FADD R224, R151, R224 ;  /* 0x000000e097e07221 */ /* 0x000fe20000000000 */
[----:B------:R-:W-:-:S01]  /*9480*/  FADD R226, R149, R226 ;  /* 0x000000e295e27221 */ /* 0x000fc20000000000 */
[----:B------:R-:W-:Y:S01]  /*9490*/  FADD R227, R147, R227 ;  /* 0x000000e393e37221 */ /* 0x000fe20000000000 */
[----:B------:R-:W-:-:S01]  /*94a0*/  FADD R229, R145, R229 ;  /* 0x000000e591e57221 */ /* 0x000fc20000000000 */
[----:B0-----:R-:W2:Y:S01]  /*94b0*/  LDL.LU R122, [R1+0x204] ;  /* 0x00020400017a7983 */ /* 0x001ea20000300800 */
[----:B------:R-:W-:-:S01]  /*94c0*/  FADD R232, R136, R232 ;  /* 0x000000e888e87221 */ /* 0x000fc20000000000 */
[----:B------:R-:W-:Y:S01]  /*94d0*/  FADD R233, R134, R233 ;  /* 0x000000e986e97221 */ /* 0x000fe20000000000 */
[----:B------:R-:W-:-:S01]  /*94e0*/  FADD R234, R132, R234 ;  /* 0x000000ea84ea7221 */ /* 0x000fc20000000000 */
[----:B------:R-:W3:Y:S01]  /*94f0*/  LDL.LU R124, [R1+0x208] ;  /* 0x00020800017c7983 */ /* 0x000ee20000300800 */
[----:B------:R-:W-:-:S03]  /*9500*/  FADD R235, R130, R235 ;  /* 0x000000eb82eb7221 */ /* 0x000fc60000000000 */
[----:B------:R-:W4:Y:S04]  /*9510*/  LDL.LU R126, [R1+0x20c] ;  /* 0x00020c00017e7983 */ /* 0x000f280000300800 */
[----:B------:R-:W4:Y:S04]  /*9520*/  LDL.LU R128, [R1+0x210] ;  /* 0x0002100001807983 */ /* 0x000f280000300800 */
[----:B------:R-:W4:Y:S04]  /*9530*/  LDL.LU R150, [R1+0x214] ;  /* 0x0002140001967983 */ /* 0x000f280000300800 */
[----:B------:R-:W4:Y:S04]  /*9540*/  LDL.LU R146, [R1+0x218] ;  /* 0x0002180001927983 */ /* 0x000f280000300800 */
[----:B------:R-:W4:Y:S04]  /*9550*/  LDL.LU R143, [R1+0x21c] ;  /* 0x00021c00018f7983 */ /* 0x000f280000300800 */
[----:B------:R-:W4:Y:S04]  /*9560*/  LDL.LU R141, [R1+0x220] ;  /* 0x00022000018d7983 */ /* 0x000f280000300800 */
[----:B------:R-:W4:Y:S04]  /*9570*/  LDL.LU R2, [R1+0x224] ;  /* 0x0002240001027983 */ /* 0x000f280000300800 */
[----:B------:R-:W4:Y:S04]  /*9580*/  LDL.LU R0, [R1+0x228] ;  /* 0x0002280001007983 */ /* 0x000f280000300800 */
[----:B------:R-:W4:Y:S04]  /*9590*/  LDL R130, [R1+0x1e0] ;  /* 0x0001e00001827983 */ /* 0x000f280000100800 */
[----:B------:R-:W4:Y:S04]  /*95a0*/  LDL R132, [R1+0x1e4] ;  /* 0x0001e40001847983 */ /* 0x000f280000100800 */
[----:B------:R-:W4:Y:S04]  /*95b0*/  LDL R134, [R1+0x1e8] ;  /* 0x0001e80001867983 */ /* 0x000f280000100800 */
[----:B------:R-:W4:Y:S04]  /*95c0*/  LDL R136, [R1+0x1ec] ;  /* 0x0001ec0001887983 */ /* 0x000f280000100800 */
[----:B------:R-:W4:Y:S04]  /*95d0*/  LDL R151, [R1+0x1f0] ;  /* 0x0001f00001977983 */ /* 0x000f280000100800 */
[----:B------:R-:W4:Y:S04]  /*95e0*/  LDL R149, [R1+0x1f4] ;  /* 0x0001f40001957983 */ /* 0x000f280000100800 */
[----:B------:R-:W4:Y:S04]  /*95f0*/  LDL R147, [R1+0x1f8] ;  /* 0x0001f80001937983 */ /* 0x000f280000100800 */
[----:B------:R-:W4:Y:S01]  /*9600*/  LDL R145, [R1+0x1fc] ;  /* 0x0001fc0001917983 */ /* 0x000f220000100800 */
[----:B------:R-:W-:-:S01]  /*9610*/  FADD R137, R138, R137 ;  /* 0x000000898a897221 */ /* 0x000fc20000000000 */
[----:B------:R-:W-:Y:S01]  /*9620*/  FADD R133, R135, R133 ;  /* 0x0000008587857221 */ /* 0x000fe20000000000 */
[----:B------:R-:W-:-:S01]  /*9630*/  FADD R3, R131, R3 ;  /* 0x0000000383037221 */ /* 0x000fc20000000000 */
[----:B--2---:R-:W-:-:S02]  /*9640*/  FADD R122, R121, R122 ;  /* 0x0000007a797a7221 */ /* 0x004fc40000000000 */
[----:B------:R-:W2:Y:S01]  /*9650*/  LDL.LU R121, [R1+0x4f8] ;  /* 0x0004f80001797983 */ /* 0x000ea20000300800 */
[----:B---3--:R-:W-:-:S03]  /*9660*/  FADD R124, R123, R124 ;  /* 0x0000007c7b7c7221 */ /* 0x008fc60000000000 */
[----:B------:R0:W-:Y:S01]  /*9670*/  STL [R1+0x204], R122 ;  /* 0x0002047a01007387 */ /* 0x0001e20000100800 */
[----:B----4-:R-:W-:-:S01]  /*9680*/  FADD R126, R125, R126 ;  /* 0x0000007e7d7e7221 */ /* 0x010fc20000000000 */
[----:B------:R-:W-:Y:S02]  /*9690*/  FADD R128, R127, R128 ;  /* 0x000000807f807221 */ /* 0x000fe40000000000 */
[----:B0-----:R-:W3:Y:S04]  /*96a0*/  LDL.LU R122, [R1+0x4f4] ;  /* 0x0004f400017a7983 */ /* 0x001ee80000300800 */
[----:B------:R-:W4:Y:S04]  /*96b0*/  LDL.LU R123, [R1+0x4f0] ;  /* 0x0004f000017b7983 */ /* 0x000f280000300800 */
[----:B------:R0:W-:Y:S01]  /*96c0*/  STL [R1+0x208], R124 ;  /* 0x0002087c01007387 */ /* 0x0001e20000100800 */
[----:B------:R-:W-:-:S01]  /*96d0*/  FADD R150, R129, R150 ;  /* 0x0000009681967221 */ /* 0x000fc20000000000 */
[----:B------:R-:W-:Y:S01]  /*96e0*/  FADD R146, R148, R146 ;  /* 0x0000009294927221 */ /* 0x000fe20000000000 */
[----:B------:R-:W-:-:S01]  /*96f0*/  FADD R143, R144, R143 ;  /* 0x0000008f908f7221 */ /* 0x000fc20000000000 */
[----:B------:R-:W-:Y:S01]  /*9700*/  FADD R141, R142, R141 ;  /* 0x0000008d8e8d7221 */ /* 0x000fe20000000000 */
[----:B0-----:R-:W4:Y:S04]  /*9710*/  LDL.LU R124, [R1+0x4ec] ;  /* 0x0004ec00017c7983 */ /* 0x001f280000300800 */
[----:B------:R-:W4:Y:S04]  /*9720*/  LDL.LU R125, [R1+0x4e8] ;  /* 0x0004e800017d7983 */ /* 0x000f280000300800 */
[----:B------:R0:W-:Y:S01]  /*9730*/  STL [R1+0x20c], R126 ;  /* 0x00020c7e01007387 */ /* 0x0001e20000100800 */
[----:B------:R-:W-:-:S01]  /*9740*/  FADD R2, R140, R2 ;  /* 0x000000028c027221 */ /* 0x000fc20000000000 */
[----:B------:R-:W-:-:S02]  /*9750*/  FADD R0, R139, R0 ;  /* 0x000000008b007221 */ /* 0x000fc40000000000 */
[----:B0-----:R-:W4:Y:S04]  /*9760*/  LDL.LU R126, [R1+0x4e4] ;  /* 0x0004e400017e7983 */ /* 0x001f280000300800 */
[----:B------:R-:W4:Y:S04]  /*9770*/  LDL.LU R127, [R1+0x4e0] ;  /* 0x0004e000017f7983 */ /* 0x000f280000300800 */
[----:B------:R0:W-:Y:S04]  /*9780*/  STL [R1+0x210], R128 ;  /* 0x0002108001007387 */ /* 0x0001e80000100800 */
[----:B0-----:R-:W4:Y:S04]  /*9790*/  LDL.LU R128, [R1+0x4dc] ;  /* 0x0004dc0001807983 */ /* 0x001f280000300800 */
[----:B------:R-:W4:Y:S04]  /*97a0*/  LDL.LU R129, [R1+0x4d8] ;  /* 0x0004d80001817983 */ /* 0x000f280000300800 */
[----:B------:R-:W-:Y:S04]  /*97b0*/  STL [R1+0x214], R150 ;  /* 0x0002149601007387 */ /* 0x000fe80000100800 */
[----:B------:R-:W-:Y:S04]  /*97c0*/  STL [R1+0x218], R146 ;  /* 0x0002189201007387 */ /* 0x000fe80000100800 */
[----:B------:R-:W-:Y:S04]  /*97d0*/  STL [R1+0x21c], R143 ;  /* 0x00021c8f01007387 */ /* 0x000fe80000100800 */
[----:B------:R-:W-:Y:S04]  /*97e0*/  STL [R1+0x220], R141 ;  /* 0x0002208d01007387 */ /* 0x000fe80000100800 */
[----:B------:R-:W-:Y:S04]  /*97f0*/  STL [R1+0x224], R2 ;  /* 0x0002240201007387 */ /* 0x000fe80000100800 */
[----:B------:R-:W-:Y:S04]  /*9800*/  STL [R1+0x228], R0 ;  /* 0x0002280001007387 */ /* 0x000fe80000100800 */
[----:B------:R-:W2:Y:S04]  /*9810*/  LDL.LU R131, [R1+0x238] ;  /* 0x0002380001837983 */ /* 0x000ea80000300800 */
[----:B------:R-:W-:Y:S04]  /*9820*/  STL [R1+0x22c], R137 ;  /* 0x00022c8901007387 */ /* 0x000fe80000100800 */
[----:B------:R0:W-:Y:S04]  /*9830*/  STL [R1+0x230], R133 ;  /* 0x0002308501007387 */ /* 0x0001e80000100800 */
[----:B0-----:R-:W3:Y:S04]  /*9840*/  LDL.LU R133, [R1+0x23c] ;  /* 0x00023c0001857983 */ /* 0x001ee80000300800 */
[----:B------:R-:W4:Y:S04]  /*9850*/  LDL.LU R135, [R1+0x240] ;  /* 0x0002400001877983 */ /* 0x000f280000300800 */
[----:B------:R0:W-:Y:S04]  /*9860*/  STL [R1+0x234], R3 ;  /* 0x0002340301007387 */ /* 0x0001e80000100800 */
        /* <DEDUP_REMOVED lines=11> */
[----:B0-----:R-:W4:Y:S04]  /*9920*/  LDL.LU R3, [R1+0x270] ;  /* 0x0002700001037983 */ /* 0x001f280000300800 */
[----:B------:R-:W4:Y:S04]  /*9930*/  LDL.LU R2, [R1+0x274] ;  /* 0x0002740001027983 */ /* 0x000f280000300800 */
[----:B------:R-:W4:Y:S01]  /*9940*/  LDL.LU R0, [R1+0x278] ;  /* 0x0002780001007983 */ /* 0x000f220000300800 */
[----:B--2---:R-:W-:-:S03]  /*9950*/  FADD R131, R130, R131 ;  /* 0x0000008382837221 */ /* 0x004fc60000000000 */
[----:B------:R-:W2:Y:S04]  /*9960*/  LDL.LU R130, [R1+0x4d4] ;  /* 0x0004d40001827983 */ /* 0x000ea80000300800 */
[----:B------:R0:W-:Y:S04]  /*9970*/  STL [R1+0x238], R131 ;  /* 0x0002388301007387 */ /* 0x0001e80000100800 */
[----:B0-----:R-:W2:Y:S01]  /*9980*/  LDL.LU R131, [R1+0x4d0] ;  /* 0x0004d00001837983 */ /* 0x001ea20000300800 */
[----:B---3--:R-:W-:-:S03]  /*9990*/  FADD R133, R132, R133 ;  /* 0x0000008584857221 */ /* 0x008fc60000000000 */
[----:B------:R-:W3:Y:S01]  /*99a0*/  LDL.LU R132, [R1+0x4cc] ;  /* 0x0004cc0001847983 */ /* 0x000ee20000300800 */
[----:B----4-:R-:W-:-:S03]  /*99b0*/  FADD R135, R134, R135 ;  /* 0x0000008786877221 */ /* 0x010fc60000000000 */
[----:B------:R0:W-:Y:S01]  /*99c0*/  STL [R1+0x23c], R133 ;  /* 0x00023c8501007387 */ /* 0x0001e20000100800 */
[----:B------:R-:W-:-:S03]  /*99d0*/  FADD R137, R136, R137 ;  /* 0x0000008988897221 */ /* 0x000fc60000000000 */
[----:B0-----:R-:W4:Y:S01]  /*99e0*/  LDL.LU R133, [R1+0x4c8] ;  /* 0x0004c80001857983 */ /* 0x001f220000300800 */
[----:B------:R-:W-:-:S03]  /*99f0*/  FADD R150, R151, R150 ;  /* 0x0000009697967221 */ /* 0x000fc60000000000 */
[----:B------:R-:W4:Y:S01]  /*9a00*/  LDL.LU R134, [R1+0x4c4] ;  /* 0x0004c40001867983 */ /* 0x000f220000300800 */
[----:B------:R-:W-:-:S03]  /*9a10*/  FADD R148, R149, R148 ;  /* 0x0000009495947221 */ /* 0x000fc60000000000 */
[----:B------:R0:W-:Y:S01]  /*9a20*/  STL [R1+0x240], R135 ;  /* 0x0002408701007387 */ /* 0x0001e20000100800 */
[----:B------:R-:W-:-:S01]  /*9a30*/  FADD R146, R147, R146 ;  /* 0x0000009293927221 */ /* 0x000fc20000000000 */
[----:B------:R-:W-:Y:S02]  /*9a40*/  FADD R144, R145, R144 ;  /* 0x0000009091907221 */ /* 0x000fe40000000000 */
[----:B0-----:R-:W4:Y:S01]  /*9a50*/  LDL.LU R135, [R1+0x4c0] ;  /* 0x0004c00001877983 */ /* 0x001f220000300800 */
[----:B------:R-:W-:-:S03]  /*9a60*/  FADD R143, R24, R143 ;  /* 0x0000008f188f7221 */ /* 0x000fc60000000000 */
[----:B------:R-:W4:Y:S01]  /*9a70*/  LDL.LU R136, [R1+0x4bc] ;  /* 0x0004bc0001887983 */ /* 0x000f220000300800 */
[----:B------:R-:W-:-:S03]  /*9a80*/  FADD R142, R25, R142 ;  /* 0x0000008e198e7221 */ /* 0x000fc60000000000 */
[----:B------:R0:W-:Y:S01]  /*9a90*/  STL [R1+0x244], R137 ;  /* 0x0002448901007387 */ /* 0x0001e20000100800 */
[----:B------:R-:W-:-:S01]  /*9aa0*/  FADD R141, R26, R141 ;  /* 0x0000008d1a8d7221 */ /* 0x000fc20000000000 */
[----:B------:R-:W-:Y:S01]  /*9ab0*/  FADD R140, R27, R140 ;  /* 0x0000008c1b8c7221 */ /* 0x000fe20000000000 */
[----:B------:R-:W-:-:S01]  /*9ac0*/  FADD R139, R28, R139 ;  /* 0x0000008b1c8b7221 */ /* 0x000fc20000000000 */
[----:B0-----:R-:W4:Y:S04]  /*9ad0*/  LDL.LU R137, [R1+0x4b8] ;  /* 0x0004b80001897983 */ /* 0x001f280000300800 */
[----:B------:R0:W-:Y:S01]  /*9ae0*/  STL [R1+0x248], R150 ;  /* 0x0002489601007387 */ /* 0x0001e20000100800 */
[----:B------:R-:W-:-:S03]  /*9af0*/  FADD R138, R29, R138 ;  /* 0x0000008a1d8a7221 */ /* 0x000fc60000000000 */
[----:B------:R1:W-:Y:S04]  /*9b00*/  STL [R1+0x24c], R148 ;  /* 0x00024c9401007387 */ /* 0x0003e80000100800 */
        /* <DEDUP_REMOVED lines=9> */
[----:B------:R1:W-:Y:S04]  /*9ba0*/  STL [R1+0x268], R139 ;  /* 0x0002688b01007387 */ /* 0x0003e80000100800 */
[----:B------:R1:W-:Y:S04]  /*9bb0*/  STL [R1+0x26c], R138 ;  /* 0x00026c8a01007387 */ /* 0x0003e80000100800 */
[----:B------:R-:W2:Y:S04]  /*9bc0*/  LDL.LU R151, [R1+0x27c] ;  /* 0x00027c0001977983 */ /* 0x000ea80000300800 */
[----:B------:R1:W-:Y:S04]  /*9bd0*/  STL [R1+0x270], R3 ;  /* 0x0002700301007387 */ /* 0x0003e80000100800 */
[----:B0-----:R-:W3:Y:S04]  /*9be0*/  LDL.LU R150, [R1+0x280] ;  /* 0x0002800001967983 */ /* 0x001ee80000300800 */
[----:B------:R0:W-:Y:S04]  /*9bf0*/  STL [R1+0x274], R2 ;  /* 0x0002740201007387 */ /* 0x0001e80000100800 */
[----:B------:R-:W4:Y:S04]  /*9c00*/  LDL.LU R149, [R1+0x284] ;  /* 0x0002840001957983 */ /* 0x000f280000300800 */
[----:B------:R0:W-:Y:S04]  /*9c10*/  STL [R1+0x278], R0 ;  /* 0x0002780001007387 */ /* 0x0001e80000100800 */
[----:B-1----:R-:W4:Y:S04]  /*9c20*/  LDL.LU R148, [R1+0x288] ;  /* 0x0002880001947983 */ /* 0x002f280000300800 */
        /* <DEDUP_REMOVED lines=12> */
[----:B------:R-:W4:Y:S01]  /*9cf0*/  LDL.LU R0, [R1+0x2bc] ;  /* 0x0002bc0001007983 */ /* 0x000f220000300800 */
[----:B--2---:R-:W-:-:S01]  /*9d00*/  FADD R151, R33, R151 ;  /* 0x0000009721977221 */ /* 0x004fc20000000000 */
[----:B---3--:R-:W-:-:S04]  /*9d10*/  FADD R150, R34, R150 ;  /* 0x0000009622967221 */ /* 0x008fc80000000000 */
[----:B------:R0:W-:Y:S01]  /*9d20*/  STL [R1+0x27c], R151 ;  /* 0x00027c9701007387 */ /* 0x0001e20000100800 */
[----:B----4-:R-:W-:-:S03]  /*9d30*/  FADD R149, R35, R149 ;  /* 0x0000009523957221 */ /* 0x010fc60000000000 */
[----:B------:R1:W-:Y:S01]  /*9d40*/  STL [R1+0x280], R150 ;  /* 0x0002809601007387 */ /* 0x0003e20000100800 */
[----:B------:R-:W-:-:S03]  /*9d50*/  FADD R148, R36, R148 ;  /* 0x0000009424947221 */ /* 0x000fc60000000000 */
        /* <DEDUP_REMOVED lines=24> */
[----:B0-----:R-:W4:Y:S01]  /*9ee0*/  LDL.LU R151, [R1+0x2c0] ;  /* 0x0002c00001977983 */ /* 0x001f220000300800 */
[----:B------:R-:W-:-:S03]  /*9ef0*/  FADD R0, R49, R0 ;  /* 0x0000000031007221 */ /* 0x000fc60000000000 */
[----:B------:R0:W-:Y:S04]  /*9f00*/  STL [R1+0x2b4], R3 ;  /* 0x0002b40301007387 */ /* 0x0001e80000100800 */
[----:B-1----:R-:W4:Y:S04]  /*9f10*/  LDL.LU R150, [R1+0x2c4] ;  /* 0x0002c40001967983 */ /* 0x002f280000300800 */
[----:B------:R1:W-:Y:S04]  /*9f20*/  STL [R1+0x2b8], R2 ;  /* 0x0002b80201007387 */ /* 0x0003e80000100800 */
[----:B--2---:R-:W2:Y:S04]  /*9f30*/  LDL.LU R149, [R1+0x2c8] ;  /* 0x0002c80001957983 */ /* 0x004ea80000300800 */
[----:B------:R1:W-:Y:S04]  /*9f40*/  STL [R1+0x2bc], R0 ;  /* 0x0002bc0001007387 */ /* 0x0003e80000100800 */
[----:B---3--:R-:W3:Y:S04]  /*9f50*/  LDL.LU R148, [R1+0x2cc] ;  /* 0x0002cc0001947983 */ /* 0x008ee80000300800 */
[----:B----4-:R-:W4:Y:S04]  /*9f60*/  LDL.LU R147, [R1+0x2d0] ;  /* 0x0002d00001937983 */ /* 0x010f280000300800 */
        /* <DEDUP_REMOVED lines=10> */
[----:B-1----:R-:W4:Y:S04]  /*a010*/  LDL.LU R2, [R1+0x2fc] ;  /* 0x0002fc0001027983 */ /* 0x002f280000300800 */
[----:B------:R-:W4:Y:S01]  /*a020*/  LDL.LU R0, [R1+0x300] ;  /* 0x0003000001007983 */ /* 0x000f220000300800 */
[----:B------:R-:W-:-:S01]  /*a030*/  FADD R151, R50, R151 ;  /* 0x0000009732977221 */ /* 0x000fc20000000000 */
[----:B------:R-:W-:-:S04]  /*a040*/  FADD R150, R51, R150 ;  /* 0x0000009633967221 */ /* 0x000fc80000000000 */
[----:B------:R0:W-:Y:S01]  /*a050*/  STL [R1+0x2c0], R151 ;  /* 0x0002c09701007387 */ /* 0x0001e20000100800 */
[----:B--2---:R-:W-:-:S03]  /*a060*/  FADD R149, R52, R149 ;  /* 0x0000009534957221 */ /* 0x004fc60000000000 */
[----:B------:R1:W-:Y:S01]  /*a070*/  STL [R1+0x2c4], R150 ;  /* 0x0002c49601007387 */ /* 0x0003e20000100800 */
[----:B---3--:R-:W-:-:S03]  /*a080*/  FADD R148, R53, R148 ;  /* 0x0000009435947221 */ /* 0x008fc60000000000 */
        /* <DEDUP_REMOVED lines=200> */
[----:B------:R-:W-:Y:S01]  /*ad10*/  STL [R1+0x3d0], R151 ;  /* 0x0003d09701007387 */ /* 0x000fe20000100800 */
[----:B--2---:R-:W-:-:S03]  /*ad20*/  FADD R149, R120, R149 ;  /* 0x0000009578957221 */ /* 0x004fc60000000000 */
[----:B------:R-:W-:Y:S01]  /*ad30*/  STL [R1+0x3d4], R150 ;  /* 0x0003d49601007387 */ /* 0x000fe20000100800 */
[----:B---3--:R-:W-:-:S03]  /*ad40*/  FADD R148, R121, R148 ;  /* 0x0000009479947221 */ /* 0x008fc60000000000 */
[----:B------:R-:W-:Y:S01]  /*ad50*/  STL [R1+0x3d8], R149 ;  /* 0x0003d89501007387 */ /* 0x000fe20000100800 */
[----:B----4-:R-:W-:-:S03]  /*ad60*/  FADD R147, R122, R147 ;  /* 0x000000937a937221 */ /* 0x010fc60000000000 */
[----:B------:R-:W-:Y:S01]  /*ad70*/  STL [R1+0x3dc], R148 ;  /* 0x0003dc9401007387 */ /* 0x000fe20000100800 */
[----:B------:R-:W-:-:S03]  /*ad80*/  FADD R146, R123, R146 ;  /* 0x000000927b927221 */ /* 0x000fc60000000000 */
        /* <DEDUP_REMOVED lines=18> */
[----:B------:R0:W-:Y:S04]  /*aeb0*/  STL [R1+0x404], R138 ;  /* 0x0004048a01007387 */ /* 0x0001e80000100800 */
[----:B0-----:R-:W2:Y:S04]  /*aec0*/  LDL.LU R138, [R1+0x414] ;  /* 0x00041400018a7983 */ /* 0x001ea80000300800 */
[----:B------:R-:W-:Y:S04]  /*aed0*/  STL [R1+0x408], R3 ;  /* 0x0004080301007387 */ /* 0x000fe80000100800 */
[----:B------:R-:W3:Y:S01]  /*aee0*/  LDL.LU R139, [R1+0x418] ;  /* 0x00041800018b7983 */ /* 0x000ee20000300800 */
[----:B------:R-:W-:-:S01]  /*aef0*/  FADD R2, R133, R2 ;  /* 0x0000000285027221 */ /* 0x000fc20000000000 */
[----:B------:R-:W-:-:S04]  /*af00*/  FADD R0, R134, R0 ;  /* 0x0000000086007221 */ /* 0x000fc80000000000 */
[----:B------:R0:W-:Y:S04]  /*af10*/  STL [R1+0x40c], R2 ;  /* 0x00040c0201007387 */ /* 0x0001e80000100800 */
        /* <DEDUP_REMOVED lines=16> */
[----:B--2---:R-:W-:-:S05]  /*b020*/  FADD R138, R135, R138 ;  /* 0x0000008a878a7221 */ /* 0x004fca0000000000 */
[----:B------:R0:W-:Y:S01]  /*b030*/  STL [R1+0x414], R138 ;  /* 0x0004148a01007387 */ /* 0x0001e20000100800 */
[----:B---3--:R-:W-:-:S03]  /*b040*/  FADD R139, R136, R139 ;  /* 0x0000008b888b7221 */ /* 0x008fc60000000000 */
[----:B0-----:R-:W2:Y:S04]  /*b050*/  LDL.LU R138, [R1+0x4b4] ;  /* 0x0004b400018a7983 */ /* 0x001ea80000300800 */
[----:B------:R0:W-:Y:S04]  /*b060*/  STL [R1+0x418], R139 ;  /* 0x0004188b01007387 */ /* 0x0001e80000100800 */
[----:B0-----:R-:W3:Y:S01]  /*b070*/  LDL.LU R139, [R1+0x4b0] ;  /* 0x0004b000018b7983 */ /* 0x001ee20000300800 */
[----:B----4-:R-:W-:-:S05]  /*b080*/  FADD R140, R137, R140 ;  /* 0x0000008c898c7221 */ /* 0x010fca0000000000 */
[----:B------:R0:W-:Y:S04]  /*b090*/  STL [R1+0x41c], R140 ;  /* 0x00041c8c01007387 */ /* 0x0001e80000100800 */
[----:B0-----:R-:W4:Y:S01]  /*b0a0*/  LDL.LU R140, [R1+0x4ac] ;  /* 0x0004ac00018c7983 */ /* 0x001f220000300800 */
        /* <DEDUP_REMOVED lines=35> */
[----:B0-----:R0:W5:Y:S01]  /*b2e0*/  LDL.LU R2, [R1+0x47c] ;  /* 0x00047c0001027983 */ /* 0x0011620000300800 */
[----:B------:R-:W-:Y:S01]  /*b2f0*/  UMOV UR6, URZ ;  /* 0x0000003f00067c82 */ /* 0x000fe20008000000 */
[----:B--2---:R-:W-:-:S05]  /*b300*/  FADD R0, R150, R0 ;  /* 0x0000000096007221 */ /* 0x004fca0000000000 */
[----:B------:R1:W-:Y:S01]  /*b310*/  STL [R1+0x450], R0 ;  /* 0x0004500001007387 */ /* 0x0003e20000100800 */
[----:B---3--:R-:W-:-:S03]  /*b320*/  FADD R3, R3, R151 ;  /* 0x0000009703037221 */ /* 0x008fc60000000000 */
[----:B-1----:R0:W5:Y:S04]  /*b330*/  LDL.LU R0, [R1+0x478] ;  /* 0x0004780001007983 */ /* 0x0021680000300800 */
[----:B------:R0:W-:Y:S02]  /*b340*/  STL [R1+0x454], R3 ;  /* 0x0004540301007387 */ /* 0x0001e40000100800 */
.L_x_29:
[----:B------:R-:W-:Y:S05]  /*b350*/  @!P1 BRA `(.L_x_30) ;  /* 0x0000000000049947 */ /* 0x000fea0003800000 */
[----:B------:R-:W-:Y:S01]  /*b360*/  BPT.TRAP 0x1 ;  /* 0x000000040000795c */ /* 0x000fe20000300000 */
.L_x_30:
[----:B0-----:R-:W4:Y:S04]  /*b370*/  LDL R3, [R1+0x458] ;  /* 0x0004580001037983 */ /* 0x001f280000100800 */
[----:B-----5:R0:W-:Y:S04]  /*b380*/  STL [R1+0x478], R0 ;  /* 0x0004780001007387 */ /* 0x0201e80000100800 */
[----:B0-----:R-:W2:Y:S01]  /*b390*/  LDL R0, [R1+0x45c] ;  /* 0x00045c0001007983 */ /* 0x001ea20000100800 */
[----:B----4-:R-:W-:Y:S01]  /*b3a0*/  ISETP.NE.AND P0, PT, R3, RZ, PT ;  /* 0x000000ff0300720c */ /* 0x010fe20003f05270 */
[----:B------:R-:W-:-:S12]  /*b3b0*/  IMAD.U32 R3, RZ, RZ, UR25 ;  /* 0x00000019ff037e24 */ /* 0x000fd8000f8e00ff */
[----:B------:R-:W-:-:S05]  /*b3c0*/  @P0 LEA R3, R3, UR11, 0x3 ;  /* 0x0000000b03030c11 */ /* 0x000fca000f8e18ff */
[----:B------:R-:W-:-:S05]  /*b3d0*/  @P0 VIADD R3, R3, 0x70 ;  /* 0x0000007003030836 */ /* 0x000fca0000000000 */
[----:B--2---:R-:W-:Y:S02]  /*b3e0*/  @P0 PRMT R3, R0, 0x654, R3 ;  /* 0x0000065400030816 */ /* 0x004fe40000000003 */
[----:B------:R0:W5:Y:S01]  /*b3f0*/  LDL.LU R0, [R1+0x478] ;  /* 0x0004780001007983 */ /* 0x0001620000300800 */
[----:B------:R-:W-:Y:S01]  /*b400*/  UISETP.GT.U32.AND UP0, UPT, UR13, 0x1, UPT ;  /* 0x000000010d00788c */ /* 0x000fe2000bf04070 */
[----:B------:R0:W-:Y:S05]  /*b410*/  @P0 SYNCS.ARRIVE.TRANS64.RED.A1T0 RZ, [R3+URZ], RZ ;  /* 0x000000ff03ff09a7 */ /* 0x0001ea000810043f */
[----:B------:R-:W-:-:S13]  /*b420*/  PLOP3.LUT P0, PT, PT, PT, UP0, 0x80, 0x0 ;  /* 0x000000000000781c */ /* 0x000fda0003f0f008 */
[----:B0-----:R-:W-:Y:S05]  /*b430*/  @P0 BRA `(.L_x_31) ;  /* 0x0000000000040947 */ /* 0x001fea0003800000 */
[----:B------:R-:W-:Y:S01]  /*b440*/  BPT.TRAP 0x1 ;  /* 0x000000040000795c */ /* 0x000fe20000300000 */
.L_x_31:
[----:B------:R-:W-:Y:S01]  /*b450*/  UIADD3 UR14, UR14, 0x1, URZ ;  /* 0x000000010e0e7890 */ /* 0x000fe2000fffe03f */
[C---:B------:R-:W-:Y:S01]  /*b460*/  ISETP.GT.AND P0, PT, R2.reuse, 0x1, PT ;  /* 0x000000010200780c */ /* 0x040fe20003f04270 */
[----:B------:R-:W-:Y:S01]  /*b470*/  UIADD3 UR25, UR25, 0x1, URZ ;  /* 0x0000000119197890 */ /* 0x000fe2000fffe03f */
[----:B------:R-:W-:Y:S01]  /*b480*/  VIADD R2, R2, 0xffffffff ;  /* 0xffffffff02027836 */ /* 0x000fe20000000000 */
[----:B------:R-:W-:Y:S02]  /*b490*/  UISETP.NE.AND UP0, UPT, UR14, 0xe, UPT ;  /* 0x0000000e0e00788c */ /* 0x000fe4000bf05270 */
[----:B------:R-:W-:Y:S02]  /*b4a0*/  UISETP.NE.AND UP1, UPT, UR25, 0xe, UPT ;  /* 0x0000000e1900788c */ /* 0x000fe4000bf25270 */
[----:B------:R-:W-:Y:S02]  /*b4b0*/  USEL UR8, URZ, 0x1, UP0 ;  /* 0x000000013f087887 */ /* 0x000fe40008000000 */
[----:B------:R-:W-:-:S02]  /*b4c0*/  USEL UR14, UR14, URZ, UP0 ;  /* 0x0000003f0e0e7287 */ /* 0x000fc40008000000 */
[----:B------:R-:W-:Y:S02]  /*b4d0*/  USEL UR25, UR25, URZ, UP1 ;  /* 0x0000003f19197287 */ /* 0x000fe40008800000 */
[----:B-----5:R-:W-:Y:S01]  /*b4e0*/  LOP3.LUT R0, R0, UR8, RZ, 0x3c, !PT ;  /* 0x0000000800007c12 */ /* 0x020fe2000f8e3cff */
[----:B------:R-:W-:Y:S01]  /*b4f0*/  UMOV UR8, 0x1 ;  /* 0x0000000100087882 */ /* 0x000fe20000000000 */
[----:B------:R-:W-:Y:S08]  /*b500*/  @P0 BRA `(.L_x_32) ;  /* 0xffffffb000600947 */ /* 0x000ff0000383ffff */
.L_x_24:
[----:B------:R-:W-:-:S04]  /*b510*/  UISETP.NE.AND UP0, UPT, UR6, URZ, UPT ;  /* 0x0000003f0600728c */ /* 0x000fc8000bf05270 */
[----:B------:R-:W-:-:S06]  /*b520*/  USEL UR6, URZ, 0x1, !UP0 ;  /* 0x000000013f067887 */ /* 0x000fcc000c000000 */
[----:B------:R-:W-:-:S13]  /*b530*/  ISETP.NE.AND P0, PT, RZ, UR6, PT ;  /* 0x00000006ff007c0c */ /* 0x000fda000bf05270 */
[----:B------:R-:W-:Y:S05]  /*b540*/  @!P0 BRA `(.L_x_33) ;  /* 0x0000003800188947 */ /* 0x000fea0003800000 */
[----:B------:R0:W-:Y:S04]  /*b550*/  STL [R1+0x628], R43 ;  /* 0x0006282b01007387 */ /* 0x0001e80000100800 */
[----:B0-----:R-:W4:Y:S04]  /*b560*/  LDL.LU R43, [R1] ;  /* 0x00000000012b7983 */ /* 0x001f280000300800 */
[----:B------:R0:W-:Y:S04]  /*b570*/  STL [R1+0x624], R44 ;  /* 0x0006242c01007387 */ /* 0x0001e80000100800 */
[----:B0-----:R-:W5:Y:S04]  /*b580*/  LDL.LU R44, [R1+0x4] ;  /* 0x00000400012c7983 */ /* 0x001f680000300800 */
[----:B------:R0:W-:Y:S04]  /*b590*/  STL [R1+0x620], R45 ;  /* 0x0006202d01007387 */ /* 0x0001e80000100800 */
[----:B0-----:R-:W2:Y:S04]  /*b5a0*/  LDL.LU R45, [R1+0x8] ;  /* 0x00000800012d7983 */ /* 0x001ea80000300800 */
[----:B------:R0:W-:Y:S04]  /*b5b0*/  STL [R1+0x61c], R46 ;  /* 0x00061c2e01007387 */ /* 0x0001e80000100800 */
[----:B0-----:R-:W3:Y:S04]  /*b5c0*/  LDL.LU R46, [R1+0xc] ;  /* 0x00000c00012e7983 */ /* 0x001ee80000300800 */
        /* <DEDUP_REMOVED lines=140> */
[----:B------:R-:W3:Y:S04]  /*be90*/  LDL.LU R0, [R1+0x204] ;  /* 0x0002040001007983 */ /* 0x000ee80000300800 */
[----:B------:R-:W3:Y:S04]  /*bea0*/  LDL.LU R2, [R1+0x1b0] ;  /* 0x0001b00001027983 */ /* 0x000ee80000300800 */
[----:B------:R-:W3:Y:S04]  /*beb0*/  LDL.LU R3, [R1+0x208] ;  /* 0x0002080001037983 */ /* 0x000ee80000300800 */
        /* <DEDUP_REMOVED lines=65> */
[----:B0-----:R-:W3:Y:S01]  /*c2d0*/  LDL.LU R149, [R1+0x130] ;  /* 0x0001300001957983 */ /* 0x001ee20000300800 */
[----:B----4-:R-:W-:-:S03]  /*c2e0*/  FADD R4, R43, R4 ;  /* 0x000000042b047221 */ /* 0x010fc60000000000 */
[----:B------:R0:W-:Y:S01]  /*c2f0*/  STL [R1+0x47c], R150 ;  /* 0x00047c9601007387 */ /* 0x0001e20000100800 */
[----:B-----5:R-:W-:Y:S01]  /*c300*/  FADD R5, R44, R5 ;  /* 0x000000052c057221 */ /* 0x020fe20000000000 */
[----:B--2---:R-:W-:Y:S01]  /*c310*/  FADD R6, R45, R6 ;  /* 0x000000062d067221 */ /* 0x004fe20000000000 */
[----:B---3--:R-:W-:Y:S01]  /*c320*/  FADD R7, R46, R7 ;  /* 0x000000072e077221 */ /* 0x008fe20000000000 */
[----:B------:R-:W-:Y:S01]  /*c330*/  FADD R8, R47, R8 ;  /* 0x000000082f087221 */ /* 0x000fe20000000000 */
[----:B0-----:R-:W2:Y:S04]  /*c340*/  LDL.LU R150, [R1+0x12c] ;  /* 0x00012c0001967983 */ /* 0x001ea80000300800 */
[----:B------:R0:W-:Y:S01]  /*c350*/  STL [R1+0x478], R151 ;  /* 0x0004789701007387 */ /* 0x0001e20000100800 */
[----:B------:R-:W-:Y:S01]  /*c360*/  FADD R9, R48, R9 ;  /* 0x0000000930097221 */ /* 0x000fe20000000000 */
[----:B------:R-:W-:Y:S01]  /*c370*/  FADD R10, R49, R10 ;  /* 0x0000000a310a7221 */ /* 0x000fe20000000000 */
[----:B------:R-:W-:Y:S01]  /*c380*/  FADD R11, R50, R11 ;  /* 0x0000000b320b7221 */ /* 0x000fe20000000000 */
[----:B0-----:R-:W3:Y:S04]  /*c390*/  LDL.LU R151, [R1+0x128] ;  /* 0x0001280001977983 */ /* 0x001ee80000300800 */
[----:B------:R-:W4:Y:S04]  /*c3a0*/  LDL.LU R43, [R1+0x628] ;  /* 0x00062800012b7983 */ /* 0x000f280000300800 */
[----:B------:R-:W5:Y:S04]  /*c3b0*/  LDL.LU R44, [R1+0x624] ;  /* 0x00062400012c7983 */ /* 0x000f680000300800 */
[----:B------:R-:W4:Y:S04]  /*c3c0*/  LDL.LU R45, [R1+0x620] ;  /* 0x00062000012d7983 */ /* 0x000f280000300800 */
[----:B------:R-:W5:Y:S01]  /*c3d0*/  LDL.LU R46, [R1+0x61c] ;  /* 0x00061c00012e7983 */ /* 0x000f620000300800 */
[----:B------:R-:W-:-:S03]  /*c3e0*/  FADD R12, R51, R12 ;  /* 0x0000000c330c7221 */ /* 0x000fc60000000000 */
[----:B------:R-:W4:Y:S01]  /*c3f0*/  LDL.LU R47, [R1+0x618] ;  /* 0x00061800012f7983 */ /* 0x000f220000300800 */
[----:B------:R-:W-:-:S03]  /*c400*/  FADD R13, R52, R13 ;  /* 0x0000000d340d7221 */ /* 0x000fc60000000000 */
        /* <DEDUP_REMOVED lines=134> */
[----:B------:R-:W4:Y:S04]  /*cc70*/  LDL.LU R115, [R1+0x508] ;  /* 0x0005080001737983 */ /* 0x000f280000300800 */
[----:B------:R-:W4:Y:S01]  /*cc80*/  LDL.LU R116, [R1+0x504] ;  /* 0x0005040001747983 */ /* 0x000f220000300800 */
[----:B------:R-:W-:Y:S01]  /*cc90*/  FADD R3, R2, R3 ;  /* 0x0000000302037221 */ /* 0x000fe20000000000 */
[----:B------:R-:W-:Y:S01]  /*cca0*/  FADD R237, R120, R237 ;  /* 0x000000ed78ed7221 */ /* 0x000fe20000000000 */
[----:B------:R-:W-:Y:S01]  /*ccb0*/  FADD R236, R121, R236 ;  /* 0x000000ec79ec7221 */ /* 0x000fe20000000000 */
[----:B------:R-:W5:Y:S01]  /*ccc0*/  LDL.LU R117, [R1+0x1b4] ;  /* 0x0001b40001757983 */ /* 0x000f620000300800 */
[----:B------:R-:W-:Y:S01]  /*ccd0*/  FADD R235, R122, R235 ;  /* 0x000000eb7aeb7221 */ /* 0x000fe20000000000 */
[----:B------:R-:W-:Y:S01]  /*cce0*/  FADD R234, R123, R234 ;  /* 0x000000ea7bea7221 */ /* 0x000fe20000000000 */
[----:B------:R-:W-:Y:S01]  /*ccf0*/  FADD R233, R124, R233 ;  /* 0x000000e97ce97221 */ /* 0x000fe20000000000 */
[----:B------:R0:W-:Y:S01]  /*cd00*/  STL [R1+0x200], R118 ;  /* 0x0002007601007387 */ /* 0x0001e20000100800 */
        /* <DEDUP_REMOVED lines=11> */
[----:B0-----:R-:W4:Y:S01]  /*cdc0*/  LDL.LU R118, [R1+0x1b8] ;  /* 0x0001b80001767983 */ /* 0x001f220000300800 */
[----:B------:R-:W-:Y:S01]  /*cdd0*/  FADD R217, R140, R217 ;  /* 0x000000d98cd97221 */ /* 0x000fe20000000000 */
[----:B------:R-:W-:Y:S01]  /*cde0*/  FADD R223, R134, R223 ;  /* 0x000000df86df7221 */ /* 0x000fe20000000000 */
[----:B------:R-:W-:Y:S01]  /*cdf0*/  FADD R216, R141, R216 ;  /* 0x000000d88dd87221 */ /* 0x000fe20000000000 */
[----:B------:R0:W-:Y:S01]  /*ce00*/  STL [R1+0x208], R3 ;  /* 0x0002080301007387 */ /* 0x0001e20000100800 */
[----:B------:R-:W-:Y:S01]  /*ce10*/  FADD R222, R135, R222 ;  /* 0x000000de87de7221 */ /* 0x000fe20000000000 */
[----:B------:R-:W-:Y:S01]  /*ce20*/  FADD R215, R142, R215 ;  /* 0x000000d78ed77221 */ /* 0x000fe20000000000 */
[----:B------:R-:W-:Y:S01]  /*ce30*/  FADD R221, R136, R221 ;  /* 0x000000dd88dd7221 */ /* 0x000fe20000000000 */
[----:B-1----:R-:W4:Y:S01]  /*ce40*/  LDL.LU R0, [R1+0x210] ;  /* 0x0002100001007983 */ /* 0x002f220000300800 */
[----:B------:R-:W-:Y:S01]  /*ce50*/  FADD R214, R143, R214 ;  /* 0x000000d68fd67221 */ /* 0x000fe20000000000 */
[----:B------:R-:W-:Y:S01]  /*ce60*/  FADD R220, R137, R220 ;  /* 0x000000dc89dc7221 */ /* 0x000fe20000000000 */
[----:B------:R-:W-:Y:S01]  /*ce70*/  FADD R213, R144, R213 ;  /* 0x000000d590d57221 */ /* 0x000fe20000000000 */
[----:B------:R-:W4:Y:S01]  /*ce80*/  LDL.LU R119, [R1+0x1bc] ;  /* 0x0001bc0001777983 */ /* 0x000f220000300800 */
[----:B------:R-:W-:Y:S01]  /*ce90*/  FADD R219, R138, R219 ;  /* 0x000000db8adb7221 */ /* 0x000fe20000000000 */
[----:B------:R-:W-:Y:S01]  /*cea0*/  FADD R212, R145, R212 ;  /* 0x000000d491d47221 */ /* 0x000fe20000000000 */
[----:B------:R-:W-:Y:S01]  /*ceb0*/  FADD R218, R139, R218 ;  /* 0x000000da8bda7221 */ /* 0x000fe20000000000 */
[----:B------:R-:W4:Y:S01]  /*cec0*/  LDL.LU R2, [R1+0x214] ;  /* 0x0002140001027983 */ /* 0x000f220000300800 */
[----:B------:R-:W-:Y:S01]  /*ced0*/  FADD R211, R146, R211 ;  /* 0x000000d392d37221 */ /* 0x000fe20000000000 */
[----:B---3--:R-:W-:Y:S01]  /*cee0*/  FADD R206, R151, R206 ;  /* 0x000000ce97ce7221 */ /* 0x008fe20000000000 */
[----:B------:R-:W-:Y:S01]  /*cef0*/  FADD R210, R147, R210 ;  /* 0x000000d293d27221 */ /* 0x000fe20000000000 */
[----:B------:R-:W3:Y:S01]  /*cf00*/  LDL.LU R120, [R1+0x1c0] ;  /* 0x0001c00001787983 */ /* 0x000ee20000300800 */
[----:B--2---:R-:W-:Y:S01]  /*cf10*/  FADD R207, R150, R207 ;  /* 0x000000cf96cf7221 */ /* 0x004fe20000000000 */
[----:B------:R-:W-:-:S02]  /*cf20*/  FADD R209, R148, R209 ;  /* 0x000000d194d17221 */ /* 0x000fc40000000000 */
[----:B0-----:R-:W3:Y:S04]  /*cf30*/  LDL.LU R3, [R1+0x218] ;  /* 0x0002180001037983 */ /* 0x001ee80000300800 */
[----:B------:R-:W2:Y:S04]  /*cf40*/  LDL.LU R121, [R1+0x1c4] ;  /* 0x0001c40001797983 */ /* 0x000ea80000300800 */
        /* <DEDUP_REMOVED lines=28> */
[----:B------:R-:W2:Y:S01]  /*d110*/  LDL.LU R148, [R1+0x254] ;  /* 0x0002540001947983 */ /* 0x000ea20000300800 */
[----:B-----5:R-:W-:-:S03]  /*d120*/  FADD R149, R117, R149 ;  /* 0x0000009575957221 */ /* 0x020fc60000000000 */
[----:B------:R-:W5:Y:S04]  /*d130*/  LDL.LU R117, [R1+0x500] ;  /* 0x0005000001757983 */ /* 0x000f680000300800 */
[----:B------:R0:W-:Y:S04]  /*d140*/  STL [R1+0x20c], R149 ;  /* 0x00020c9501007387 */ /* 0x0001e80000100800 */
[----:B0-----:R-:W5:Y:S01]  /*d150*/  LDL.LU R149, [R1+0x258] ;  /* 0x0002580001957983 */ /* 0x001f620000300800 */
[----:B----4-:R-:W-:-:S03]  /*d160*/  FADD R0, R118, R0 ;  /* 0x0000000076007221 */ /* 0x010fc60000000000 */
[----:B------:R-:W4:Y:S01]  /*d170*/  LDL.LU R118, [R1+0x4fc] ;  /* 0x0004fc0001767983 */ /* 0x000f220000300800 */
[----:B------:R-:W-:-:S03]  /*d180*/  FADD R2, R119, R2 ;  /* 0x0000000277027221 */ /* 0x000fc60000000000 */
[----:B------:R0:W-:Y:S01]  /*d190*/  STL [R1+0x210], R0 ;  /* 0x0002100001007387 */ /* 0x0001e20000100800 */
[----:B---3--:R-:W-:-:S03]  /*d1a0*/  FADD R3, R120, R3 ;  /* 0x0000000378037221 */ /* 0x008fc60000000000 */
[----:B0-----:R-:W3:Y:S04]  /*d1b0*/  LDL.LU R0, [R1+0x25c] ;  /* 0x00025c0001007983 */ /* 0x001ee80000300800 */
[----:B------:R-:W4:Y:S01]  /*d1c0*/  LDL.LU R119, [R1+0x4f8] ;  /* 0x0004f80001777983 */ /* 0x000f220000300800 */
[----:B--2---:R-:W-:-:S03]  /*d1d0*/  FADD R122, R121, R122 ;  /* 0x0000007a797a7221 */ /* 0x004fc60000000000 */
[----:B------:R0:W-:Y:S01]  /*d1e0*/  STL [R1+0x214], R2 ;  /* 0x0002140201007387 */ /* 0x0001e20000100800 */
[----:B------:R-:W-:-:S03]  /*d1f0*/  FADD R124, R123, R124 ;  /* 0x0000007c7b7c7221 */ /* 0x000fc60000000000 */
[----:B0-----:R-:W2:Y:S04]  /*d200*/  LDL.LU R2, [R1+0x260] ;  /* 0x0002600001027983 */ /* 0x001ea80000300800 */
[----:B------:R-:W4:Y:S04]  /*d210*/  LDL.LU R120, [R1+0x4f4] ;  /* 0x0004f40001787983 */ /* 0x000f280000300800 */
[----:B------:R0:W-:Y:S01]  /*d220*/  STL [R1+0x218], R3 ;  /* 0x0002180301007387 */ /* 0x0001e20000100800 */
[----:B------:R-:W-:Y:S01]  /*d230*/  FADD R126, R125, R126 ;  /* 0x0000007e7d7e7221 */ /* 0x000fe20000000000 */
[----:B------:R-:W-:-:S02]  /*d240*/  FADD R128, R127, R128 ;  /* 0x000000807f807221 */ /* 0x000fc40000000000 */
[----:B0-----:R-:W4:Y:S04]  /*d250*/  LDL.LU R3, [R1+0x264] ;  /* 0x0002640001037983 */ /* 0x001f280000300800 */
[----:B------:R-:W4:Y:S04]  /*d260*/  LDL.LU R121, [R1+0x4f0] ;  /* 0x0004f00001797983 */ /* 0x000f280000300800 */
[----:B------:R0:W-:Y:S01]  /*d270*/  STL [R1+0x21c], R122 ;  /* 0x00021c7a01007387 */ /* 0x0001e20000100800 */
[----:B------:R-:W-:-:S03]  /*d280*/  FADD R130, R129, R130 ;  /* 0x0000008281827221 */ /* 0x000fc60000000000 */
        /* <DEDUP_REMOVED lines=42> */
[----:B------:R0:W-:Y:S04]  /*d530*/  STL [R1+0x248], R145 ;  /* 0x0002489101007387 */ /* 0x0001e80000100800 */
[----:B0-----:R-:W4:Y:S04]  /*d540*/  LDL.LU R145, [R1+0x27c] ;  /* 0x00027c0001917983 */ /* 0x001f280000300800 */
[----:B------:R-:W4:Y:S04]  /*d550*/  LDL.LU R139, [R1+0x4a8] ;  /* 0x0004a800018b7983 */ /* 0x000f280000300800 */
[----:B------:R0:W-:Y:S04]  /*d560*/  STL [R1+0x24c], R146 ;  /* 0x00024c9201007387 */ /* 0x0001e80000100800 */
[----:B0-----:R-:W4:Y:S04]  /*d570*/  LDL.LU R146, [R1+0x280] ;  /* 0x0002800001927983 */ /* 0x001f280000300800 */
[----:B------:R0:W-:Y:S01]  /*d580*/  STL [R1+0x250], R147 ;  /* 0x0002509301007387 */ /* 0x0001e20000100800 */
[----:B-----5:R-:W-:-:S03]  /*d590*/  FADD R149, R24, R149 ;  /* 0x0000009518957221 */ /* 0x020fc60000000000 */
[----:B0-----:R-:W5:Y:S04]  /*d5a0*/  LDL.LU R147, [R1+0x284] ;  /* 0x0002840001937983 */ /* 0x001f680000300800 */
[----:B------:R0:W-:Y:S04]  /*d5b0*/  STL [R1+0x254], R148 ;  /* 0x0002549401007387 */ /* 0x0001e80000100800 */
[----:B0-----:R-:W5:Y:S04]  /*d5c0*/  LDL.LU R148, [R1+0x288] ;  /* 0x0002880001947983 */ /* 0x001f680000300800 */
[----:B------:R0:W-:Y:S04]  /*d5d0*/  STL [R1+0x258], R149 ;  /* 0x0002589501007387 */ /* 0x0001e80000100800 */
[----:B0-----:R-:W5:Y:S04]  /*d5e0*/  LDL.LU R149, [R1+0x28c] ;  /* 0x00028c0001957983 */ /* 0x001f680000300800 */
[----:B------:R-:W5:Y:S04]  /*d5f0*/  LDL.LU R150, [R1+0x290] ;  /* 0x0002900001967983 */ /* 0x000f680000300800 */
[----:B------:R-:W5:Y:S01]  /*d600*/  LDL.LU R151, [R1+0x294] ;  /* 0x0002940001977983 */ /* 0x000f620000300800 */
[----:B---3--:R-:W-:Y:S01]  /*d610*/  FADD R0, R25, R0 ;  /* 0x0000000019007221 */ /* 0x008fe20000000000 */
[----:B--2---:R-:W-:-:S04]  /*d620*/  FADD R2, R26, R2 ;  /* 0x000000021a027221 */ /* 0x004fc80000000000 */
[----:B------:R0:W-:Y:S01]  /*d630*/  STL [R1+0x25c], R0 ;  /* 0x00025c0001007387 */ /* 0x0001e20000100800 */
[----:B----4-:R-:W-:-:S03]  /*d640*/  FADD R3, R27, R3 ;  /* 0x000000031b037221 */ /* 0x010fc60000000000 */
[----:B------:R-:W2:Y:S04]  /*d650*/  LDL.LU R27, [R1+0x2c8] ;  /* 0x0002c800011b7983 */ /* 0x000ea80000300800 */
[----:B------:R1:W-:Y:S04]  /*d660*/  STL [R1+0x260], R2 ;  /* 0x0002600201007387 */ /* 0x0003e80000100800 */
[----:B------:R-:W3:Y:S04]  /*d670*/  LDL.LU R26, [R1+0x2cc] ;  /* 0x0002cc00011a7983 */ /* 0x000ee80000300800 */
[----:B------:R-:W4:Y:S04]  /*d680*/  LDL.LU R25, [R1+0x2d0] ;  /* 0x0002d00001197983 */ /* 0x000f280000300800 */
[----:B------:R1:W-:Y:S04]  /*d690*/  STL [R1+0x264], R3 ;  /* 0x0002640301007387 */ /* 0x0003e80000100800 */
[----:B------:R-:W4:Y:S04]  /*d6a0*/  LDL.LU R24, [R1+0x2d4] ;  /* 0x0002d40001187983 */ /* 0x000f280000300800 */
[----:B0-----:R-:W4:Y:S04]  /*d6b0*/  LDL.LU R0, [R1+0x2d8] ;  /* 0x0002d80001007983 */ /* 0x001f280000300800 */
[----:B-1----:R-:W4:Y:S04]  /*d6c0*/  LDL.LU R2, [R1+0x2dc] ;  /* 0x0002dc0001027983 */ /* 0x002f280000300800 */
[----:B------:R-:W4:Y:S01]  /*d6d0*/  LDL.LU R3, [R1+0x2e0] ;  /* 0x0002e00001037983 */ /* 0x000f220000300800 */
[----:B------:R-:W-:-:S05]  /*d6e0*/  FADD R140, R28, R140 ;  /* 0x0000008c1c8c7221 */ /* 0x000fca0000000000 */
[----:B------:R0:W-:Y:S04]  /*d6f0*/  STL [R1+0x268], R140 ;  /* 0x0002688c01007387 */ /* 0x0001e80000100800 */
[----:B0-----:R-:W4:Y:S01]  /*d700*/  LDL.LU R140, [R1+0x4a4] ;  /* 0x0004a400018c7983 */ /* 0x001f220000300800 */
[----:B------:R-:W-:-:S03]  /*d710*/  FADD R141, R29, R141 ;  /* 0x0000008d1d8d7221 */ /* 0x000fc60000000000 */
[----:B------:R-:W4:Y:S04]  /*d720*/  LDL.LU R28, [R1+0x2c4] ;  /* 0x0002c400011c7983 */ /* 0x000f280000300800 */
        /* <DEDUP_REMOVED lines=20> */
[----:B------:R0:W-:Y:S01]  /*d870*/  STL [R1+0x280], R146 ;  /* 0x0002809201007387 */ /* 0x0001e20000100800 */
[----:B-----5:R-:W-:-:S03]  /*d880*/  FADD R147, R35, R147 ;  /* 0x0000009323937221 */ /* 0x020fc60000000000 */
[----:B0-----:R-:W5:Y:S04]  /*d890*/  LDL.LU R146, [R1+0x48c] ;  /* 0x00048c0001927983 */ /* 0x001f680000300800 */
[----:B------:R-:W5:Y:S04]  /*d8a0*/  LDL.LU R34, [R1+0x2ac] ;  /* 0x0002ac0001227983 */ /* 0x000f680000300800 */
[----:B------:R0:W-:Y:S01]  /*d8b0*/  STL [R1+0x284], R147 ;  /* 0x0002849301007387 */ /* 0x0001e20000100800 */
[----:B------:R-:W-:-:S03]  /*d8c0*/  FADD R148, R36, R148 ;  /* 0x0000009424947221 */ /* 0x000fc60000000000 */
[----:B0-----:R-:W5:Y:S04]  /*d8d0*/  LDL.LU R147, [R1+0x488] ;  /* 0x0004880001937983 */ /* 0x001f680000300800 */
[----:B------:R-:W5:Y:S01]  /*d8e0*/  LDL.LU R35, [R1+0x2a8] ;  /* 0x0002a80001237983 */ /* 0x000f620000300800 */
[----:B------:R-:W-:-:S03]  /*d8f0*/  FADD R149, R37, R149 ;  /* 0x0000009525957221 */ /* 0x000fc60000000000 */
[----:B------:R0:W-:Y:S01]  /*d900*/  STL [R1+0x288], R148 ;  /* 0x0002889401007387 */ /* 0x0001e20000100800 */
[----:B------:R-:W-:Y:S01]  /*d910*/  FADD R150, R38, R150 ;  /* 0x0000009626967221 */ /* 0x000fe20000000000 */
[----:B------:R-:W-:Y:S02]  /*d920*/  FADD R151, R39, R151 ;  /* 0x0000009727977221 */ /* 0x000fe40000000000 */
[----:B0-----:R-:W5:Y:S04]  /*d930*/  LDL.LU R148, [R1+0x484] ;  /* 0x0004840001947983 */ /* 0x001f680000300800 */
[----:B------:R-:W5:Y:S04]  /*d940*/  LDL.LU R36, [R1+0x2a4] ;  /* 0x0002a40001247983 */ /* 0x000f680000300800 */
[----:B------:R0:W-:Y:S04]  /*d950*/  STL [R1+0x28c], R149 ;  /* 0x00028c9501007387 */ /* 0x0001e80000100800 */
[----:B0-----:R-:W5:Y:S04]  /*d960*/  LDL.LU R149, [R1+0x480] ;  /* 0x0004800001957983 */ /* 0x001f680000300800 */
[----:B------:R-:W5:Y:S04]  /*d970*/  LDL.LU R37, [R1+0x2a0] ;  /* 0x0002a00001257983 */ /* 0x000f680000300800 */
[----:B------:R0:W-:Y:S04]  /*d980*/  STL [R1+0x290], R150 ;  /* 0x0002909601007387 */ /* 0x0001e80000100800 */
[----:B0-----:R-:W5:Y:S04]  /*d990*/  LDL.LU R150, [R1+0x47c] ;  /* 0x00047c0001967983 */ /* 0x001f680000300800 */
[----:B------:R-:W5:Y:S04]  /*d9a0*/  LDL.LU R38, [R1+0x29c] ;  /* 0x00029c0001267983 */ /* 0x000f680000300800 */
[----:B------:R0:W-:Y:S04]  /*d9b0*/  STL [R1+0x294], R151 ;  /* 0x0002949701007387 */ /* 0x0001e80000100800 */
[----:B0-----:R-:W5:Y:S04]  /*d9c0*/  LDL.LU R151, [R1+0x478] ;  /* 0x0004780001977983 */ /* 0x001f680000300800 */
[----:B------:R-:W5:Y:S01]  /*d9d0*/  LDL.LU R39, [R1+0x298] ;  /* 0x0002980001277983 */ /* 0x000f620000300800 */
[----:B--2---:R-:W-:Y:S01]  /*d9e0*/  FADD R27, R52, R27 ;  /* 0x0000001b341b7221 */ /* 0x004fe20000000000 */
[----:B---3--:R-:W-:Y:S01]  /*d9f0*/  FADD R26, R53, R26 ;  /* 0x0000001a351a7221 */ /* 0x008fe20000000000 */
[----:B----4-:R-:W-:Y:S01]  /*da00*/  FADD R25, R54, R25 ;  /* 0x0000001936197221 */ /* 0x010fe20000000000 */
[----:B------:R-:W-:Y:S01]  /*da10*/  FADD R24, R55, R24 ;  /* 0x0000001837187221 */ /* 0x000fe20000000000 */
        /* <DEDUP_REMOVED lines=9> */
[----:B-----5:R-:W-:Y:S01]  /*dab0*/  FADD R34, R45, R34 ;  /* 0x000000222d227221 */ /* 0x020fe20000000000 */
[----:B------:R-:W-:Y:S01]  /*dac0*/  FADD R35, R44, R35 ;  /* 0x000000232c237221 */ /* 0x000fe20000000000 */
[----:B------:R-:W-:Y:S01]  /*dad0*/  FADD R36, R43, R36 ;  /* 0x000000242b247221 */ /* 0x000fe20000000000 */
[----:B------:R-:W-:Y:S01]  /*dae0*/  FADD R37, R42, R37 ;  /* 0x000000252a257221 */ /* 0x000fe20000000000 */
[----:B------:R-:W-:Y:S01]  /*daf0*/  FADD R38, R41, R38 ;  /* 0x0000002629267221 */ /* 0x000fe20000000000 */
[----:B------:R-:W-:-:S05]  /*db00*/  FADD R39, R40, R39 ;  /* 0x0000002728277221 */ /* 0x000fca0000000000 */
[----:B------:R0:W-:Y:S04]  /*db10*/  STL [R1+0x298], R39 ;  /* 0x0002982701007387 */ /* 0x0001e80000100800 */
        /* <DEDUP_REMOVED lines=15> */
[----:B------:R-:W5:Y:S04]  /*dc10*/  LDL.LU R51, [R1+0x2e4] ;  /* 0x0002e40001337983 */ /* 0x000f680000300800 */
[----:B------:R5:W-:Y:S04]  /*dc20*/  STL [R1+0x2d8], R0 ;  /* 0x0002d80001007387 */ /* 0x000be80000100800 */
[----:B------:R-:W5:Y:S04]  /*dc30*/  LDL.LU R50, [R1+0x2e8] ;  /* 0x0002e80001327983 */ /* 0x000f680000300800 */
[----:B------:R5:W-:Y:S04]  /*dc40*/  STL [R1+0x2dc], R2 ;  /* 0x0002dc0201007387 */ /* 0x000be80000100800 */
[----:B------:R-:W5:Y:S04]  /*dc50*/  LDL.LU R49, [R1+0x2ec] ;  /* 0x0002ec0001317983 */ /* 0x000f680000300800 */
[----:B------:R5:W-:Y:S04]  /*dc60*/  STL [R1+0x2e0], R3 ;  /* 0x0002e00301007387 */ /* 0x000be80000100800 */
[----:B------:R-:W5:Y:S04]  /*dc70*/  LDL.LU R48, [R1+0x2f0] ;  /* 0x0002f00001307983 */ /* 0x000f680000300800 */
        /* <DEDUP_REMOVED lines=8> */
[----:B0-----:R-:W5:Y:S04]  /*dd00*/  LDL.LU R39, [R1+0x314] ;  /* 0x0003140001277983 */ /* 0x001f680000300800 */
[----:B-1----:R-:W5:Y:S04]  /*dd10*/  LDL.LU R38, [R1+0x318] ;  /* 0x0003180001267983 */ /* 0x002f680000300800 */
[----:B--2---:R-:W2:Y:S04]  /*dd20*/  LDL.LU R37, [R1+0x31c] ;  /* 0x00031c0001257983 */ /* 0x004ea80000300800 */
[----:B---3--:R-:W3:Y:S04]  /*dd30*/  LDL.LU R36, [R1+0x320] ;  /* 0x0003200001247983 */ /* 0x008ee80000300800 */
[----:B----4-:R-:W4:Y:S04]  /*dd40*/  LDL.LU R35, [R1+0x324] ;  /* 0x0003240001237983 */ /* 0x010f280000300800 */
[----:B-----5:R-:W5:Y:S04]  /*dd50*/  LDL.LU R34, [R1+0x328] ;  /* 0x0003280001227983 */ /* 0x020f680000300800 */
        /* <DEDUP_REMOVED lines=12> */
[----:B------:R-:W5:Y:S01]  /*de20*/  LDL.LU R3, [R1+0x35c] ;  /* 0x00035c0001037983 */ /* 0x000f620000300800 */
[----:B------:R-:W-:Y:S01]  /*de30*/  FADD R51, R59, R51 ;  /* 0x000000333b337221 */ /* 0x000fe20000000000 */
[----:B------:R-:W-:-:S04]  /*de40*/  FADD R50, R60, R50 ;  /* 0x000000323c327221 */ /* 0x000fc80000000000 */
        /* <DEDUP_REMOVED lines=25> */
[----:B--2---:R-:W-:-:S03]  /*dfe0*/  FADD R37, R73, R37 ;  /* 0x0000002549257221 */ /* 0x004fc60000000000 */
[----:B------:R2:W-:Y:S01]  /*dff0*/  STL [R1+0x318], R38 ;  /* 0x0003182601007387 */ /* 0x0005e20000100800 */
[----:B---3--:R-:W-:-:S03]  /*e000*/  FADD R36, R74, R36 ;  /* 0x000000244a247221 */ /* 0x008fc60000000000 */
[----:B------:R3:W-:Y:S01]  /*e010*/  STL [R1+0x31c], R37 ;  /* 0x00031c2501007387 */ /* 0x0007e20000100800 */
[----:B----4-:R-:W-:-:S03]  /*e020*/  FADD R35, R75, R35 ;  /* 0x000000234b237221 */ /* 0x010fc60000000000 */
[----:B------:R4:W-:Y:S01]  /*e030*/  STL [R1+0x320], R36 ;  /* 0x0003202401007387 */ /* 0x0009e20000100800 */
[----:B-----5:R-:W-:-:S03]  /*e040*/  FADD R34, R76, R34 ;  /* 0x000000224c227221 */ /* 0x020fc60000000000 */
        /* <DEDUP_REMOVED lines=24> */
[----:B0-----:R-:W5:Y:S01]  /*e1d0*/  LDL.LU R51, [R1+0x360] ;  /* 0x0003600001337983 */ /* 0x001f620000300800 */
[----:B------:R-:W-:-:S03]  /*e1e0*/  FADD R3, R89, R3 ;  /* 0x0000000359037221 */ /* 0x000fc60000000000 */
[----:B------:R0:W-:Y:S04]  /*e1f0*/  STL [R1+0x354], R0 ;  /* 0x0003540001007387 */ /* 0x0001e80000100800 */
[----:B-1----:R-:W5:Y:S04]  /*e200*/  LDL.LU R50, [R1+0x364] ;  /* 0x0003640001327983 */ /* 0x002f680000300800 */
        /* <DEDUP_REMOVED lines=181> */
[----:B------:R-:W-:Y:S01]  /*ed60*/  FADD R2, R150, R2 ;  /* 0x0000000296027221 */ /* 0x000fe20000000000 */
[----:B------:R-:W-:-:S05]  /*ed70*/  FADD R3, R3, R151 ;  /* 0x0000009703037221 */ /* 0x000fca0000000000 */
[----:B------:R0:W-:Y:S04]  /*ed80*/  STL [R1+0x454], R3 ;  /* 0x0004540301007387 */ /* 0x0001e80000100800 */
[----:B------:R0:W-:Y:S04]  /*ed90*/  STL [R1+0x44c], R0 ;  /* 0x00044c0001007387 */ /* 0x0001e80000100800 */
[----:B------:R0:W-:Y:S02]  /*eda0*/  STL [R1+0x450], R2 ;  /* 0x0004500201007387 */ /* 0x0001e40000100800 */
.L_x_33:
[----:B0-----:R-:W0:Y:S02]  /*edb0*/  LDC R0, c[0x0][0x28c] ;  /* 0x0000a300ff007b82 */ /* 0x001e240000000800 */
[----:B0-----:R-:W-:-:S13]  /*edc0*/  ISETP.GE.AND P0, PT, R0, 0x1, PT ;  /* 0x000000010000780c */ /* 0x001fda0003f06270 */
[----:B------:R-:W-:Y:S05]  /*edd0*/  @!P0 BRA `(.L_x_34) ;  /* 0x0000000000688947 */ /* 0x000fea0003800000 */
[----:B------:R-:W-:-:S06]  /*ede0*/  UISETP.NE.AND UP0, UPT, UR24, 0x3, UPT ;  /* 0x000000031800788c */ /* 0x000fcc000bf05270 */
[----:B------:R-:W-:-:S13]  /*edf0*/  PLOP3.LUT P0, PT, PT, PT, UP0, 0x80, 0x0 ;  /* 0x000000000000781c */ /* 0x000fda0003f0f008 */
[----:B------:R-:W-:Y:S05]  /*ee00*/  @!P0 BRA `(.L_x_35) ;  /* 0x0000000000048947 */ /* 0x000fea0003800000 */
[----:B------:R-:W-:Y:S01]  /*ee10*/  BPT.TRAP 0x1 ;  /* 0x000000040000795c */ /* 0x000fe20000300000 */
.L_x_35:
[----:B------:R-:W4:Y:S01]  /*ee20*/  LDL R0, [R1+0x458] ;  /* 0x0004580001007983 */ /* 0x000f220000100800 */
[----:B------:R-:W-:Y:S01]  /*ee30*/  BSSY B0, `(.L_x_36) ;  /* 0x0000010000007945 */ /* 0x000fe20003800000 */
[----:B----4-:R-:W-:-:S13]  /*ee40*/  ISETP.NE.AND P0, PT, R0, RZ, PT ;  /* 0x000000ff0000720c */ /* 0x010fda0003f05270 */
[----:B------:R-:W-:Y:S05]  /*ee50*/  @!P0 BRA `(.L_x_37) ;  /* 0x0000000000348947 */ /* 0x000fea0003800000 */
[----:B------:R-:W4:Y:S01]  /*ee60*/  LDL R2, [R1+0x45c] ;  /* 0x00045c0001027983 */ /* 0x000f220000100800 */
[----:B------:R-:W-:-:S04]  /*ee70*/  UISETP.LT.AND UP0, UPT, UR9, 0x1, UPT ;  /* 0x000000010900788c */ /* 0x000fc8000bf01270 */
[----:B------:R-:W-:-:S04]  /*ee80*/  USEL UR8, UR9, 0x1, UP0 ;  /* 0x0000000109087887 */ /* 0x000fc80008000000 */
[----:B------:R-:W-:-:S04]  /*ee90*/  UIADD3 UR8, UR5, UR9, -UR8 ;  /* 0x0000000905087290 */ /* 0x000fc8000fffe808 */
[----:B------:R-:W-:-:S04]  /*eea0*/  USHF.R.U32.HI UR6, URZ, 0x1, UR8 ;  /* 0x000000013f067899 */ /* 0x000fc80008011608 */
[----:B------:R-:W-:-:S04]  /*eeb0*/  UIMAD.WIDE.U32 UR6, UR6, -0x6db6db6d, URZ ;  /* 0x92492493060678a5 */ /* 0x000fc8000f8e003f */
[----:B------:R-:W-:-:S04]  /*eec0*/  USHF.R.U32.HI UR6, URZ, 0x2, UR7 ;  /* 0x000000023f067899 */ /* 0x000fc80008011607 */
[----:B------:R-:W-:-:S04]  /*eed0*/  UIMAD UR8, UR6, -0xe, UR8 ;  /* 0xfffffff2060878a4 */ /* 0x000fc8000f8e0208 */
[----:B------:R-:W-:-:S04]  /*eee0*/  ULEA UR8, UR8, UR11, 0x3 ;  /* 0x0000000b08087291 */ /* 0x000fc8000f8e183f */
[----:B------:R-:W-:-:S06]  /*eef0*/  UIADD3 UR8, UR8, 0x70, URZ ;  /* 0x0000007008087890 */ /* 0x000fcc000fffe03f */
[----:B------:R-:W-:-:S05]  /*ef00*/  IMAD.U32 R0, RZ, RZ, UR8 ;  /* 0x00000008ff007e24 */ /* 0x000fca000f8e00ff */
[----:B----4-:R-:W-:-:S04]  /*ef10*/  PRMT R0, R2, 0x654, R0 ;  /* 0x0000065402007816 */ /* 0x010fc80000000000 */
[----:B------:R0:W-:Y:S03]  /*ef20*/  SYNCS.ARRIVE.TRANS64.RED.A1T0 RZ, [R0+URZ], RZ ;  /* 0x000000ff00ff79a7 */ /* 0x0001e6000810043f */
.L_x_37:
[----:B------:R-:W-:Y:S05]  /*ef30*/  BSYNC B0 ;  /* 0x0000000000007941 */ /* 0x000fea0003800000 */
.L_x_36:
[----:B------:R-:W-:-:S06]  /*ef40*/  UISETP.GT.U32.AND UP0, UPT, UR13, 0x1, UPT ;  /* 0x000000010d00788c */ /* 0x000fcc000bf04070 */
[----:B------:R-:W-:-:S13]  /*ef50*/  PLOP3.LUT P0, PT, PT, PT, UP0, 0x80, 0x0 ;  /* 0x000000000000781c */ /* 0x000fda0003f0f008 */
[----:B------:R-:W-:Y:S05]  /*ef60*/  @P0 BRA `(.L_x_34) ;  /* 0x0000000000040947 */ /* 0x000fea0003800000 */
[----:B------:R-:W-:Y:S01]  /*ef70*/  BPT.TRAP 0x1 ;  /* 0x000000040000795c */ /* 0x000fe20000300000 */
.L_x_34:
[----:B------:R-:W4:Y:S01]  /*ef80*/  LDL.LU R26, [R1+0x46c] ;  /* 0x00046c00011a7983 */ /* 0x000f220000300800 */
[----:B------:R-:W5:Y:S01]  /*ef90*/  LDC R3, c[0x0][0x288] ;  /* 0x0000a200ff037b82 */ /* 0x000f620000000800 */
[----:B------:R-:W0:Y:S01]  /*efa0*/  S2R R25, SR_TID.X ;  /* 0x0000000000197919 */ /* 0x000e220000002100 */
[----:B------:R-:W-:Y:S02]  /*efb0*/  UIADD3 UR11, UR9, UR5, URZ ;  /* 0x00000005090b7290 */ /* 0x000fe4000fffe03f */
[----:B------:R-:W-:Y:S01]  /*efc0*/  USHF.R.S32.HI UR12, URZ, 0x1f, UR10 ;  /* 0x0000001f3f0c7899 */ /* 0x000fe2000801140a */
[----:B------:R-:W2:Y:S01]  /*efd0*/  LDL.LU R24, [R1+0x468] ;  /* 0x0004680001187983 */ /* 0x000ea20000300800 */
[----:B------:R-:W-:Y:S01]  /*efe0*/  UISETP.GT.U32.AND UP0, UPT, UR11, 0xd, UPT ;  /* 0x0000000d0b00788c */ /* 0x000fe2000bf04070 */
[----:B------:R-:W-:Y:S01]  /*eff0*/  IMAD.MOV.U32 R39, RZ, RZ, -0x1 ;  /* 0xffffffffff277424 */ /* 0x000fe200078e00ff */
[----:B------:R-:W-:Y:S01]  /*f000*/  ULDC UR6, c[0x0][0x284] ;  /* 0x0000a10000067ab9 */ /* 0x000fe20000000800 */
[----:B------:R-:W-:Y:S01]  /*f010*/  ULDC.64 UR14, c[0x0][0x5d0] ;  /* 0x00017400000e7ab9 */ /* 0x000fe20000000a00 */
[----:B------:R-:W-:-:S02]  /*f020*/  UISETP.LT.U32.AND UP0, UPT, UR9, 0xe, UP0 ;  /* 0x0000000e0900788c */ /* 0x000fc40008701070 */
[----:B------:R-:W-:Y:S02]  /*f030*/  UIMAD UR5, UR12, UR14, URZ ;  /* 0x0000000e0c0572a4 */ /* 0x000fe4000f8e023f */
[----:B------:R-:W-:Y:S02]  /*f040*/  UISETP.GE.U32.AND UP1, UPT, UR9, 0xe, UPT ;  /* 0x0000000e0900788c */ /* 0x000fe4000bf26070 */
[----:B------:R-:W-:Y:S02]  /*f050*/  UIMAD UR8, UR10, UR15, UR5 ;  /* 0x0000000f0a0872a4 */ /* 0x000fe4000f8e0205 */
[----:B------:R-:W-:-:S04]  /*f060*/  USEL UR5, URZ, 0x1, !UP0 ;  /* 0x000000013f057887 */ /* 0x000fc8000c000000 */
[----:B------:R-:W-:Y:S01]  /*f070*/  ULOP3.LUT UR4, UR4, UR5, URZ, 0x3c, !UPT ;  /* 0x0000000504047292 */ /* 0x000fe2000f8e3c3f */
[C---:B0-----:R-:W-:Y:S01]  /*f080*/  LOP3.LUT R2, R25.reuse, 0x3, RZ, 0xc0, !PT ;  /* 0x0000000319027812 */ /* 0x041fe200078ec0ff */
[----:B------:R-:W-:Y:S01]  /*f090*/  IMAD.SHL.U32 R30, R25, 0x2, RZ ;  /* 0x00000002191e7824 */ /* 0x000fe200078e00ff */
[----:B------:R-:W-:-:S03]  /*f0a0*/  SHF.R.U32.HI R32, RZ, 0x7, R25 ;  /* 0x00000007ff207819 */ /* 0x000fc60000011619 */
[----:B-----5:R-:W-:Y:S01]  /*f0b0*/  IMAD R2, R2, -0x2, R3 ;  /* 0xfffffffe02027824 */ /* 0x020fe200078e0203 */
[----:B------:R-:W-:Y:S02]  /*f0c0*/  LOP3.LUT R32, R32, 0x1, RZ, 0xc0, !PT ;  /* 0x0000000120207812 */ /* 0x000fe400078ec0ff */
[----:B------:R-:W-:-:S03]  /*f0d0*/  LOP3.LUT R30, R30, 0x6, RZ, 0xc0, !PT ;  /* 0x000000061e1e7812 */ /* 0x000fc600078ec0ff */
[----:B------:R-:W-:Y:S02]  /*f0e0*/  IMAD.SHL.U32 R33, R32, 0x40, RZ ;  /* 0x0000004020217824 */ /* 0x000fe400078e00ff */
[----:B----4-:R-:W-:-:S04]  /*f0f0*/  IMAD.WIDE R34, R26, 0x100, RZ ;  /* 0x000001001a227825 */ /* 0x010fc800078e02ff */
[----:B--2---:R-:W-:Y:S01]  /*f100*/  IMAD.SHL.U32 R0, R24, 0x100, RZ ;  /* 0x0000010018007824 */ /* 0x004fe200078e00ff */
[----:B------:R-:W-:Y:S01]  /*f110*/  PRMT R30, R30, 0x6540, R24 ;  /* 0x000065401e1e7816 */ /* 0x000fe20000000018 */
[----:B------:R-:W-:-:S03]  /*f120*/  IMAD.U32 R24, RZ, RZ, UR14 ;  /* 0x0000000eff187e24 */ /* 0x000fc6000f8e00ff */
[----:B------:R-:W-:Y:S01]  /*f130*/  ISETP.GE.AND P0, PT, R0, R3, PT ;  /* 0x000000030000720c */ /* 0x000fe20003f06270 */
[----:B------:R-:W-:Y:S01]  /*f140*/  IMAD.IADD R0, R2, 0x1, -R0 ;  /* 0x0000000102007824 */ /* 0x000fe200078e0a00 */
[----:B------:R-:W-:Y:S02]  /*f150*/  SHF.R.U32.HI R2, RZ, 0x2, R25 ;  /* 0x00000002ff027819 */ /* 0x000fe40000011619 */
[----:B------:R-:W-:Y:S02]  /*f160*/  LOP3.LUT R3, R25, 0x60, RZ, 0xc0, !PT ;  /* 0x0000006019037812 */ /* 0x000fe400078ec0ff */
[----:B------:R-:W-:Y:S02]  /*f170*/  LOP3.LUT R2, R2, 0x7, RZ, 0xc0, !PT ;  /* 0x0000000702027812 */ /* 0x000fe400078ec0ff */
[----:B------:R-:W-:Y:S02]  /*f180*/  SHF.R.U32.HI R3, RZ, 0x1, R3 ;  /* 0x00000001ff037819 */ /* 0x000fe40000011603 */
[----:B------:R-:W-:-:S02]  /*f190*/  LOP3.LUT R33, R33, 0x40, R2, 0xe2, !PT ;  /* 0x0000004021217812 */ /* 0x000fc400078ee202 */
[----:B------:R-:W-:Y:S02]  /*f1a0*/  IADD3 R2, RZ, -R3, -R2 ;  /* 0x80000003ff027210 */ /* 0x000fe40007ffe802 */
[----:B------:R-:W-:Y:S02]  /*f1b0*/  SHF.R.S32.HI R31, RZ, 0x1f, R30 ;  /* 0x0000001fff1f7819 */ /* 0x000fe4000001141e */
[----:B------:R-:W-:Y:S01]  /*f1c0*/  LOP3.LUT R33, R34, R33, R3, 0xfe, !PT ;  /* 0x0000002122217212 */ /* 0x000fe200078efe03 */
[----:B------:R-:W-:Y:S02]  /*f1d0*/  IMAD R32, R32, -0x40, R2 ;  /* 0xffffffc020207824 */ /* 0x000fe400078e0202 */
[----:B------:R-:W-:Y:S02]  /*f1e0*/  IMAD.SHL.U32 R2, R26, 0x100, RZ ;  /* 0x000001001a027824 */ /* 0x000fe400078e00ff */
[----:B------:R-:W-:-:S03]  /*f1f0*/  IMAD.WIDE.U32 R24, R24, UR10, R30 ;  /* 0x0000000a18187c25 */ /* 0x000fc6000f8e001e */
[C---:B------:R-:W-:Y:S01]  /*f200*/  IADD3 R32, -R2.reuse, UR6, R32 ;  /* 0x0000000602207c10 */ /* 0x040fe2000fffe120 */
[----:B------:R-:W-:Y:S01]  /*f210*/  VIADD R25, R25, UR8 ;  /* 0x0000000819197c36 */ /* 0x000fe20008000000 */
[----:B------:R-:W-:Y:S01]  /*f220*/  ISETP.GE.OR P0, PT, R2, UR6, P0 ;  /* 0x0000000602007c0c */ /* 0x000fe20008706670 */
[----:B------:R-:W-:-:S04]  /*f230*/  USHF.R.U32.HI UR6, URZ, 0x1, UR11 ;  /* 0x000000013f067899 */ /* 0x000fc8000801160b */
[----:B------:R-:W-:-:S04]  /*f240*/  UIMAD.WIDE.U32 UR6, UR6, -0x6db6db6d, URZ ;  /* 0x92492493060678a5 */ /* 0x000fc8000f8e003f */
[----:B------:R-:W-:-:S04]  /*f250*/  USHF.R.U32.HI UR6, URZ, 0x2, UR7 ;  /* 0x000000023f067899 */ /* 0x000fc80008011607 */
[----:B------:R-:W-:Y:S02]  /*f260*/  UIMAD UR5, UR6, -0xe, UR11 ;  /* 0xfffffff2060578a4 */ /* 0x000fe4000f8e020b */
[----:B------:R-:W-:Y:S01]  /*f270*/  @UP1 ULOP3.LUT UR4, UR4, 0x1, UR6, 0x78, !UPT ;  /* 0x0000000104041892 */ /* 0x000fe2000f8e7806 */
[----:B------:R-:W-:Y:S11]  /*f280*/  @P0 BRA `(.L_x_38) ;  /* 0x0000012400bc0947 */ /* 0x000ff60003800000 */
[----:B------:R-:W0:Y:S01]  /*f290*/  LDC.64 R26, c[0x0][0x5c8] ;  /* 0x00017200ff1a7b82 */ /* 0x000e220000000a00 */
[----:B------:R-:W-:Y:S01]  /*f2a0*/  ULDC.64 UR6, c[0x0][0x5c0] ;  /* 0x0001700000067ab9 */ /* 0x000fe20000000a00 */
[----:B------:R-:W-:Y:S01]  /*f2b0*/  BSSY B0, `(.L_x_38) ;  /* 0x000126c000007945 */ /* 0x000fe20003800000 */
[-C--:B0-----:R-:W-:Y:S01]  /*f2c0*/  IMAD R2, R35, R26.reuse, RZ ;  /* 0x0000001a23027224 */ /* 0x081fe200078e02ff */
[----:B------:R-:W-:Y:S01]  /*f2d0*/  SHF.L.U64.HI R36, R26, 0x3, R27 ;  /* 0x000000031a247819 */ /* 0x000fe2000001021b */
[----:B------:R-:W-:-:S04]  /*f2e0*/  IMAD.WIDE.U32 R24, R33, R26, R24 ;  /* 0x0000001a21187225 */ /* 0x000fc800078e0018 */
[----:B------:R-:W-:Y:S01]  /*f2f0*/  IMAD R2, R33, R27, R2 ;  /* 0x0000001b21027224 */ /* 0x000fe200078e0202 */
[C---:B------:R-:W-:Y:S01]  /*f300*/  LEA R28, P2, R26.reuse, R24, 0x7 ;  /* 0x000000181a1c7211 */ /* 0x040fe200078438ff */
[----:B------:R-:W-:Y:S02]  /*f310*/  IMAD.SHL.U32 R3, R26, 0x8, RZ ;  /* 0x000000081a037824 */ /* 0x000fe400078e00ff */
[----:B------:R-:W-:Y:S01]  /*f320*/  IMAD.IADD R25, R25, 0x1, R2 ;  /* 0x0000000119197824 */ /* 0x000fe200078e0202 */
[C---:B------:R-:W-:Y:S02]  /*f330*/  IADD3 R2, P5, R24.reuse, UR6, RZ ;  /* 0x0000000618027c10 */ /* 0x040fe4000ffbe0ff */
[----:B------:R-:W-:Y:S02]  /*f340*/  IADD3 R24, P0, P1, R24, UR6, R3 ;  /* 0x0000000618187c10 */ /* 0x000fe4000f91e003 */
[----:B------:R-:W-:Y:S02]  /*f350*/  LEA.HI.X R29, R26, R25, R27, 0x7, P2 ;  /* 0x000000191a1d7211 */ /* 0x000fe400010f3c1b */
[----:B------:R-:W-:-:S02]  /*f360*/  IADD3 R26, P2, P3, R28, UR6, R3 ;  /* 0x000000061c1a7c10 */ /* 0x000fc4000fb5e003 */
[----:B------:R-:W-:Y:S02]  /*f370*/  IADD3.X R3, R25, UR7, RZ, P5, !PT ;  /* 0x0000000719037c10 */ /* 0x000fe4000affe4ff */
[----:B------:R-:W-:Y:S02]  /*f380*/  FSETP.NEU.AND P5, PT, RZ, UR23, PT ;  /* 0x00000017ff007c0b */ /* 0x000fe4000bfad000 */
[----:B------:R-:W-:Y:S02]  /*f390*/  IADD3 R28, P6, R28, UR6, RZ ;  /* 0x000000061c1c7c10 */ /* 0x000fe4000ffde0ff */
[--C-:B------:R-:W-:Y:S02]  /*f3a0*/  IADD3.X R27, R29, UR7, R36.reuse, P2, P3 ;  /* 0x000000071d1b7c10 */ /* 0x100fe400097e6424 */
[----:B------:R-:W-:Y:S02]  /*f3b0*/  IADD3.X R25, R25, UR7, R36, P0, P1 ;  /* 0x0000000719197c10 */ /* 0x000fe400087e2424 */
[----:B------:R-:W-:-:S05]  /*f3c0*/  IADD3.X R29, R29, UR7, RZ, P6, !PT ;  /* 0x000000071d1d7c10 */ /* 0x000fca000b7fe4ff */
[----:B------:R-:W-:Y:S05]  /*f3d0*/  @!P5 BRA `(.L_x_39) ;  /* 0x000000d800fcd947 */ /* 0x000fea0003800000 */
[----:B------:R-:W-:Y:S01]  /*f3e0*/  ULDC.64 UR6, c[0x0][0x5b8] ;  /* 0x00016e0000067ab9 */ /* 0x000fe20000000a00 */
[----:B------:R-:W-:Y:S01]  /*f3f0*/  BSSY B1, `(.L_x_40) ;  /* 0x0000013000017945 */ /* 0x000fe20003800000 */
[----:B------:R-:W-:Y:S01]  /*f400*/  IMAD.U32 R36, RZ, RZ, UR6 ;  /* 0x00000006ff247e24 */ /* 0x000fe2000f8e00ff */
[----:B------:R-:W-:-:S03]  /*f410*/  UIMAD UR6, UR12, UR6, URZ ;  /* 0x000000060c0672a4 */ /* 0x000fc6000f8e023f */
[----:B------:R-:W-:Y:S01]  /*f420*/  IMAD.WIDE.U32 R30, R36, UR10, R30 ;  /* 0x0000000a241e7c25 */ /* 0x000fe2000f8e001e */
[----:B------:R-:W-:-:S03]  /*f430*/  UIMAD UR6, UR10, UR7, UR6 ;  /* 0x000000070a0672a4 */ /* 0x000fc6000f8e0206 */
[----:B------:R-:W-:Y:S01]  /*f440*/  IMAD.MOV.U32 R36, RZ, RZ, R30 ;  /* 0x000000ffff247224 */ /* 0x000fe200078e001e */
[----:B------:R-:W-:Y:S02]  /*f450*/  ULDC.64 UR10, c[0x0][0x5a8] ;  /* 0x00016a00000a7ab9 */ /* 0x000fe40000000a00 */
[----:B------:R-:W-:Y:S01]  /*f460*/  VIADD R37, R31, UR6 ;  /* 0x000000061f257c36 */ /* 0x000fe20008000000 */
[----:B------:R-:W-:Y:S02]  /*f470*/  ULDC.64 UR6, c[0x0][0x5b0] ;  /* 0x00016c0000067ab9 */ /* 0x000fe40000000a00 */
[----:B------:R-:W-:Y:S02]  /*f480*/  IMAD R38, R35, UR6, RZ ;  /* 0x0000000623267c24 */ /* 0x000fe4000f8e02ff */
[----:B------:R-:W-:-:S04]  /*f490*/  IMAD.WIDE.U32 R30, R33, UR6, R36 ;  /* 0x00000006211e7c25 */ /* 0x000fc8000f8e0024 */
[----:B------:R-:W-:Y:S01]  /*f4a0*/  IMAD R38, R33, UR7, R38 ;  /* 0x0000000721267c24 */ /* 0x000fe2000f8e0226 */
[----:B------:R-:W-:-:S04]  /*f4b0*/  IADD3 R30, P0, R30, UR10, RZ ;  /* 0x0000000a1e1e7c10 */ /* 0x000fc8000ff1e0ff */
[--C-:B------:R-:W-:Y:S02]  /*f4c0*/  IADD3.X R31, R31, UR11, R38.reuse, P0, !PT ;  /* 0x0000000b1f1f7c10 */ /* 0x100fe400087fe426 */
[----:B------:R-:W-:Y:S02]  /*f4d0*/  ISETP.GE.AND P0, PT, R32, 0x1, PT ;  /* 0x000000012000780c */ /* 0x000fe40003f06270 */
[----:B------:R-:W-:Y:S02]  /*f4e0*/  PRMT R38, RZ, 0x7610, R38 ;  /* 0x00007610ff267816 */ /* 0x000fe40000000026 */
[----:B------:R-:W-:-:S13]  /*f4f0*/  ISETP.LT.OR P1, PT, R0, 0x1, !P0 ;  /* 0x000000010000780c */ /* 0x000fda0004721670 */
[----:B------:R-:W-:Y:S05]  /*f500*/  @P1 BRA `(.L_x_41) ;  /* 0x0000000000041947 */ /* 0x000fea0003800000 */
[----:B------:R0:W5:Y:S02]  /*f510*/  LDG.E.U8 R38, desc[UR20][R30.64] ;  /* 0x000000141e267981 */ /* 0x000164000c1e1100 */
.L_x_41:
[----:B------:R-:W-:Y:S05]  /*f520*/  BSYNC B1 ;  /* 0x0000000000017941 */ /* 0x000fea0003800000 */
.L_x_40:
[----:B-----5:R-:W-:Y:S01]  /*f530*/  LOP3.LUT R38, R38, 0xff, RZ, 0xc0, !PT ;  /* 0x000000ff26267812 */ /* 0x020fe200078ec0ff */
[----:B------:R-:W-:Y:S03]  /*f540*/  BSSY B1, `(.L_x_42) ;  /* 0x000000b000017945 */ /* 0x000fe60003800000 */
[----:B------:R-:W-:-:S05]  /*f550*/  F2FP.F16.E5M2.UNPACK_B R38, R38 ;  /* 0x00000026ff26723e */ /* 0x000fca00020004ff */
[----:B------:R-:W-:-:S05]  /*f560*/  HADD2.F32 R38, -RZ, R38.H0_H0 ;  /* 0x20000026ff267230 */ /* 0x000fca0000004100 */
[----:B------:R-:W-:-:S04]  /*f570*/  FMUL R38, R38, UR23 ;  /* 0x0000001726267c20 */ /* 0x000fc80008400000 */
[----:B------:R-:W-:-:S05]  /*f580*/  FFMA R4, R4, UR22, R38 ;  /* 0x0000001604047c23 */ /* 0x000fca0008000026 */
[----:B------:R-:W-:-:S05]  /*f590*/  F2FP.SATFINITE.E5M2.F32.PACK_AB_MERGE_C R4, RZ, R4, RZ ;  /* 0x00000004ff04723e */ /* 0x000fca00048060ff */
[----:B------:R2:W-:Y:S01]  /*f5a0*/  @!P1 STG.E.U8 desc[UR20][R2.64], R4 ;  /* 0x0000000402009986 */ /* 0x0005e2000c101114 */
[----:B------:R-:W-:Y:S02]  /*f5b0*/  ISETP.LT.OR P1, PT, R0, 0x2, !P0 ;  /* 0x000000020000780c */ /* 0x000fe40004721670 */
[----:B--2---:R-:W-:-:S11]  /*f5c0*/  PRMT R4, RZ, 0x7610, R4 ;  /* 0x00007610ff047816 */ /* 0x004fd60000000004 */
[----:B------:R-:W-:Y:S05]  /*f5d0*/  @P1 BRA `(.L_x_43) ;  /* 0x0000000000041947 */ /* 0x000fea0003800000 */
[----:B------:R2:W5:Y:S02]  /*f5e0*/  LDG.E.U8 R4, desc[UR20][R30.64+0x1] ;  /* 0x000001141e047981 */ /* 0x000564000c1e1100 */
.L_x_43:
[----:B------:R-:W-:Y:S05]  /*f5f0*/  BSYNC B1 ;  /* 0x0000000000017941 */ /* 0x000fea0003800000 */
.L_x_42:
        /* <DEDUP_REMOVED lines=8> */
[----:B------:R-:W-:-:S05]  /*f680*/  IADD3 R4, P1, R33, 0x8, RZ ;  /* 0x0000000821047810 */ /* 0x000fca0007f3e0ff */
[----:B----4-:R-:W-:-:S04]  /*f690*/  IMAD.X R5, RZ, RZ, R35, P1 ;  /* 0x000000ffff057224 */ /* 0x010fc800008e0623 */
[----:B------:R-:W-:-:S04]  /*f6a0*/  IMAD R5, R5, UR6, RZ ;  /* 0x0000000605057c24 */ /* 0x000fc8000f8e02ff */
[C---:B------:R-:W-:Y:S02]  /*f6b0*/  IMAD R38, R4.reuse, UR7, R5 ;  /* 0x0000000704267c24 */ /* 0x040fe4000f8e0205 */
[----:B------:R-:W-:-:S03]  /*f6c0*/  IMAD.WIDE.U32 R4, R4, UR6, R36 ;  /* 0x0000000604047c25 */ /* 0x000fc6000f8e0024 */
[----:B------:R-:W-:-:S04]  /*f6d0*/  IADD3 R4, P1, R4, UR10, RZ ;  /* 0x0000000a04047c10 */ /* 0x000fc8000ff3e0ff */
[--C-:B------:R-:W-:Y:S02]  /*f6e0*/  IADD3.X R5, R5, UR11, R38.reuse, P1, !PT ;  /* 0x0000000b05057c10 */ /* 0x100fe40008ffe426 */
[----:B------:R-:W-:Y:S02]  /*f6f0*/  ISETP.GE.AND P1, PT, R32, 0x9, PT ;  /* 0x000000092000780c */ /* 0x000fe40003f26270 */
[----:B------:R-:W-:Y:S02]  /*f700*/  PRMT R38, RZ, 0x7610, R38 ;  /* 0x00007610ff267816 */ /* 0x000fe40000000026 */
[----:B------:R-:W-:-:S13]  /*f710*/  ISETP.LT.OR P2, PT, R0, 0x1, !P1 ;  /* 0x000000010000780c */ /* 0x000fda0004f41670 */
[----:B------:R-:W-:Y:S05]  /*f720*/  @P2 BRA `(.L_x_45) ;  /* 0x0000000000042947 */ /* 0x000fea0003800000 */
[----:B------:R4:W5:Y:S02]  /*f730*/  LDG.E.U8 R38, desc[UR20][R4.64] ;  /* 0x0000001404267981 */ /* 0x000964000c1e1100 */
.L_x_45:
[----:B------:R-:W-:Y:S05]  /*f740*/  BSYNC B1 ;  /* 0x0000000000017941 */ /* 0x000fea0003800000 */
.L_x_44:
        /* <DEDUP_REMOVED lines=9> */
[----:B0-----:R-:W-:-:S11]  /*f7e0*/  PRMT R6, RZ, 0x7610, R6 ;  /* 0x00007610ff067816 */ /* 0x001fd60000000006 */
[----:B------:R-:W-:Y:S05]  /*f7f0*/  @P2 BRA `(.L_x_47) ;  /* 0x0000000000042947 */ /* 0x000fea0003800000 */
[----:B------:R0:W5:Y:S02]  /*f800*/  LDG.E.U8 R6, desc[UR20][R4.64+0x1] ;  /* 0x0000011404067981 */ /* 0x000164000c1e1100 */
.L_x_47:
[----:B------:R-:W-:Y:S05]  /*f810*/  BSYNC B1 ;  /* 0x0000000000017941 */ /* 0x000fea0003800000 */
.L_x_46:
[----:B-----5:R-:W-:Y:S01]  /*f820*/  LOP3.LUT R6, R6, 0xff, RZ, 0xc0, !PT ;  /* 0x000000ff06067812 */ /* 0x020fe200078ec0ff */
[----:B------:R-:W-:Y:S01]  /*f830*/  BSSY B1, `(.L_x_48) ;  /* 0x000000b000017945 */ /* 0x000fe20003800000 */
[----:B------:R-:W-:Y:S02]  /*f840*/  ISETP.LT.OR P3, PT, R0, 0x9, !P0 ;  /* 0x000000090000780c */ /* 0x000fe40004761670 */
[----:B------:R-:W-:-:S05]  /*f850*/  F2FP.F16.E5M2.UNPACK_B R6, R6 ;  /* 0x00000006ff06723e */ /* 0x000fca00020004ff */
[----:B------:R-:W-:-:S05]  /*f860*/  HADD2.F32 R6, -RZ, R6.H0_H0 ;  /* 0x20000006ff067230 */ /* 0x000fca0000004100 */
[----:B------:R-:W-:-:S04]  /*f870*/  FMUL R6, R6, UR23 ;  /* 0x0000001706067c20 */ /* 0x000fc80008400000 */
[--C-:B------:R-:W-:Y:S01]  /*f880*/  FFMA R7, R7, UR22, R6.reuse ;  /* 0x0000001607077c23 */ /* 0x100fe20008000006 */
[----:B------:R-:W-:-:S04]  /*f890*/  PRMT R6, RZ, 0x7610, R6 ;  /* 0x00007610ff067816 */ /* 0x000fc80000000006 */
[----:B------:R-:W-:-:S05]  /*f8a0*/  F2FP.SATFINITE.E5M2.F32.PACK_AB_MERGE_C R7, RZ, R7, RZ ;  /* 0x00000007ff07723e */ /* 0x000fca00048060ff */
[----:B------:R0:W-:Y:S01]  /*f8b0*/  @!P2 STG.E.U8 desc[UR20][R24.64+0x1], R7 ;  /* 0x000001071800a986 */ /* 0x0001e2000c101114 */
[----:B------:R-:W-:Y:S05]  /*f8c0*/  @P3 BRA `(.L_x_49) ;  /* 0x0000000000043947 */ /* 0x000fea0003800000 */
[----:B------:R0:W5:Y:S02]  /*f8d0*/  LDG.E.U8 R6, desc[UR20][R30.64+0x8] ;  /* 0x000008141e067981 */ /* 0x000164000c1e1100 */
.L_x_49:
[----:B------:R-:W-:Y:S05]  /*f8e0*/  BSYNC B1 ;  /* 0x0000000000017941 */ /* 0x000fea0003800000 */
.L_x_48:
        /* <DEDUP_REMOVED lines=12> */
.L_x_51:
[----:B------:R-:W-:Y:S05]  /*f9b0*/  BSYNC B1 ;  /* 0x0000000000017941 */ /* 0x000fea0003800000 */
.L_x_50:
        /* <DEDUP_REMOVED lines=12> */
.L_x_53:
[----:B------:R-:W-:Y:S05]  /*fa80*/  BSYNC B1 ;  /* 0x0000000000017941 */ /* 0x000fea0003800000 */
.L_x_52:
        /* <DEDUP_REMOVED lines=12> */
.L_x_55:
[----:B------:R-:W-:Y:S05]  /*fb50*/  BSYNC B1 ;  /* 0x0000000000017941 */ /* 0x000fea0003800000 */
.L_x_54:
        /* <DEDUP_REMOVED lines=12> */
.L_x_57:
[----:B------:R-:W-:Y:S05]  /*fc20*/  BSYNC B1 ;  /* 0x0000000000017941 */ /* 0x000fea0003800000 */
.L_x_56:
        /* <DEDUP_REMOVED lines=12> */
.L_x_59:
[----:B------:R-:W-:Y:S05]  /*fcf0*/  BSYNC B1 ;  /* 0x0000000000017941 */ /* 0x000fea0003800000 */
.L_x_58:
        /* <DEDUP_REMOVED lines=12> */
.L_x_61:
[----:B------:R-:W-:Y:S05]  /*fdc0*/  BSYNC B1 ;  /* 0x0000000000017941 */ /* 0x000fea0003800000 */
.L_x_60:
        /* <DEDUP_REMOVED lines=12> */
.L_x_63:
[----:B------:R-:W-:Y:S05]  /*fe90*/  BSYNC B1 ;  /* 0x0000000000017941 */ /* 0x000fea0003800000 */
.L_x_62:
        /* <DEDUP_REMOVED lines=12> */
.L_x_65:
[----:B------:R-:W-:Y:S05]  /*ff60*/  BSYNC B1 ;  /* 0x0000000000017941 */ /* 0x000fea0003800000 */
.L_x_64:
        /* <DEDUP_REMOVED lines=12> */
.L_x_67:
[----:B------:R-:W-:Y:S05]  /*10030*/  BSYNC B1 ;  /* 0x0000000000017941 */ /* 0x000fea0003800000 */
.L_x_66:
        /* <DEDUP_REMOVED lines=12> */
.L_x_69:
[----:B------:R-:W-:Y:S05]  /*10100*/  BSYNC B1 ;  /* 0x0000000000017941 */ /* 0x000fea0003800000 */
.L_x_68:
        /* <DEDUP_REMOVED lines=12> */
.L_x_71:
[----:B------:R-:W-:Y:S05]  /*101d0*/  BSYNC B1 ;  /* 0x0000000000017941 */ /* 0x000fea0003800000 */
.L_x_70:
        /* <DEDUP_REMOVED lines=12> */
.L_x_73:
[----:B------:R-:W-:Y:S05]  /*102a0*/  BSYNC B1 ;  /* 0x0000000000017941 */ /* 0x000fea0003800000 */
.L_x_72:
        /* <DEDUP_REMOVED lines=12> */
.L_x_75:
[----:B------:R-:W-:Y:S05]  /*10370*/  BSYNC B1 ;  /* 0x0000000000017941 */ /* 0x000fea0003800000 */
.L_x_74:
        /* <DEDUP_REMOVED lines=12> */
.L_x_77:
[----:B------:R-:W-:Y:S05]  /*10440*/  BSYNC B1 ;  /* 0x0000000000017941 */ /* 0x000fea0003800000 */
.L_x_76:
        /* <DEDUP_REMOVED lines=12> */
.L_x_79:
[----:B------:R-:W-:Y:S05]  /*10510*/  BSYNC B1 ;  /* 0x0000000000017941 */ /* 0x000fea0003800000 */
.L_x_78:
        /* <DEDUP_REMOVED lines=12> */
.L_x_81:
[----:B------:R-:W-:Y:S05]  /*105e0*/  BSYNC B1 ;  /* 0x0000000000017941 */ /* 0x000fea0003800000 */
.L_x_80:
        /* <DEDUP_REMOVED lines=12> */
.L_x_83:
[----:B------:R-:W-:Y:S05]  /*106b0*/  BSYNC B1 ;  /* 0x0000000000017941 */ /* 0x000fea0003800000 */
.L_x_82:
        /* <DEDUP_REMOVED lines=12> */
.L_x_85:
[----:B------:R-:W-:Y:S05]  /*10780*/  BSYNC B1 ;  /* 0x0000000000017941 */ /* 0x000fea0003800000 */
.L_x_84:
        /* <DEDUP_REMOVED lines=12> */
.L_x_87:
[----:B------:R-:W-:Y:S05]  /*10850*/  BSYNC B1 ;  /* 0x0000000000017941 */ /* 0x000fea0003800000 */
.L_x_86:
        /* <DEDUP_REMOVED lines=12> */
.L_x_89:
[----:B------:R-:W-:Y:S05]  /*10920*/  BSYNC B1 ;  /* 0x0000000000017941 */ /* 0x000fea0003800000 */
.L_x_88:
        /* <DEDUP_REMOVED lines=12> */
.L_x_91:
[----:B------:R-:W-:Y:S05]  /*109f0*/  BSYNC B1 ;  /* 0x0000000000017941 */ /* 0x000fea0003800000 */
.L_x_90:
        /* <DEDUP_REMOVED lines=12> */
.L_x_93:
[----:B------:R-:W-:Y:S05]  /*10ac0*/  BSYNC B1 ;  /* 0x0000000000017941 */ /* 0x000fea0003800000 */
.L_x_92:
        /* <DEDUP_REMOVED lines=12> */
.L_x_95:
[----:B------:R-:W-:Y:S05]  /*10b90*/  BSYNC B1 ;  /* 0x0000000000017941 */ /* 0x000fea0003800000 */
.L_x_94:
        /* <DEDUP_REMOVED lines=12> */
.L_x_97:
[----:B------:R-:W-:Y:S05]  /*10c60*/  BSYNC B1 ;  /* 0x0000000000017941 */ /* 0x000fea0003800000 */
.L_x_96:
        /* <DEDUP_REMOVED lines=12> */
.L_x_99:
[----:B------:R-:W-:Y:S05]  /*10d30*/  BSYNC B1 ;  /* 0x0000000000017941 */ /* 0x000fea0003800000 */
.L_x_98:
        /* <DEDUP_REMOVED lines=12> */
.L_x_101:
[----:B------:R-:W-:Y:S05]  /*10e00*/  BSYNC B1 ;  /* 0x0000000000017941 */ /* 0x000fea0003800000 */
.L_x_100:
        /* <DEDUP_REMOVED lines=12> */
.L_x_103:
[----:B------:R-:W-:Y:S05]  /*10ed0*/  BSYNC B1 ;  /* 0x0000000000017941 */ /* 0x000fea0003800000 */
.L_x_102:
        /* <DEDUP_REMOVED lines=12> */
.L_x_105:
[----:B------:R-:W-:Y:S05]  /*10fa0*/  BSYNC B1 ;  /* 0x0000000000017941 */ /* 0x000fea0003800000 */
.L_x_104:
        /* <DEDUP_REMOVED lines=12> */
.L_x_107:
[----:B------:R-:W-:Y:S05]  /*11070*/  BSYNC B1 ;  /* 0x0000000000017941 */ /* 0x000fea0003800000 */
.L_x_106:
        /* <DEDUP_REMOVED lines=12> */
.L_x_109:
[----:B------:R-:W-:Y:S05]  /*11140*/  BSYNC B1 ;  /* 0x0000000000017941 */ /* 0x000fea0003800000 */
.L_x_108:
        /* <DEDUP_REMOVED lines=12> */
.L_x_111:
[----:B------:R-:W-:Y:S05]  /*11210*/  BSYNC B1 ;  /* 0x0000000000017941 */ /* 0x000fea0003800000 */
.L_x_110:
        /* <DEDUP_REMOVED lines=12> */
.L_x_113:
[----:B------:R-:W-:Y:S05]  /*112e0*/  BSYNC B1 ;  /* 0x0000000000017941 */ /* 0x000fea0003800000 */
.L_x_112:
        /* <DEDUP_REMOVED lines=12> */
.L_x_115:
[----:B------:R-:W-:Y:S05]  /*113b0*/  BSYNC B1 ;  /* 0x0000000000017941 */ /* 0x000fea0003800000 */
.L_x_114:
        /* <DEDUP_REMOVED lines=12> */
.L_x_117:
[----:B------:R-:W-:Y:S05]  /*11480*/  BSYNC B1 ;  /* 0x0000000000017941 */ /* 0x000fea0003800000 */
.L_x_116:
        /* <DEDUP_REMOVED lines=12> */
.L_x_119:
[----:B------:R-:W-:Y:S05]  /*11550*/  BSYNC B1 ;  /* 0x0000000000017941 */ /* 0x000fea0003800000 */
.L_x_118:
        /* <DEDUP_REMOVED lines=12> */
.L_x_121:
[----:B------:R-:W-:Y:S05]  /*11620*/  BSYNC B1 ;  /* 0x0000000000017941 */ /* 0x000fea0003800000 */
.L_x_120:
        /* <DEDUP_REMOVED lines=12> */
.L_x_123:
[----:B------:R-:W-:Y:S05]  /*116f0*/  BSYNC B1 ;  /* 0x0000000000017941 */ /* 0x000fea0003800000 */
.L_x_122:
        /* <DEDUP_REMOVED lines=12> */
.L_x_125:
[----:B------:R-:W-:Y:S05]  /*117c0*/  BSYNC B1 ;  /* 0x0000000000017941 */ /* 0x000fea0003800000 */
.L_x_124:
[----:B-----5:R-:W-:Y:S01]  /*117d0*/  LOP3.LUT R6, R6, 0xff, RZ, 0xc0, !PT ;  /* 0x000000ff06067812 */ /* 0x020fe200078ec0ff */
[----:B------:R-:W-:Y:S01]  /*117e0*/  BSSY B1, `(.L_x_126) ;  /* 0x000000b000017945 */ /* 0x000fe20003800000 */
[----:B------:R-:W-:Y:S02]  /*117f0*/  ISETP.LT.OR P2, PT, R0, 0x52, !P1 ;  /* 0x000000520000780c */ /* 0x000fe40004f41670 */
[----:B------:R-:W-:-:S05]  /*11800*/  F2FP.F16.E5M2.UNPACK_B R6, R6 ;  /* 0x00000006ff06723e */ /* 0x000fca00020004ff */
[----:B------:R-:W-:-:S05]  /*11810*/  HADD2.F32 R6, -RZ, R6.H0_H0 ;  /* 0x20000006ff067230 */ /* 0x000fca0000004100 */
[----:B------:R-:W-:-:S04]  /*11820*/  FMUL R6, R6, UR23 ;  /* 0x0000001706067c20 */ /* 0x000fc80008400000 */
[----:B------:R-:W-:-:S05]  /*11830*/  FFMA R6, R174, UR22, R6 ;  /* 0x00000016ae067c23 */ /* 0x000fca0008000006 */
[----:B0-----:R-:W-:Y:S02]  /*11840*/  F2FP.SATFINITE.E5M2.F32.PACK_AB_MERGE_C R7, RZ, R6, RZ ;  /* 0x00000006ff07723e */ /* 0x001fe400048060ff */
[----:B------:R-:W-:-:S03]  /*11850*/  PRMT R6, RZ, 0x7610, R6 ;  /* 0x00007610ff067816 */ /* 0x000fc60000000006 */
[----:B------:R0:W-:Y:S01]  /*11860*/  @!P3 STG.E.U8 desc[UR20][R24.64+0x50], R7 ;  /* 0x000050071800b986 */ /* 0x0001e2000c101114 */
[----:B------:R-:W-:Y:S05]  /*11870*/  @P2 BRA `(.L_x_127) ;  /* 0x0000000000042947 */ /* 0x000fea0003800000 */
[----:B------:R0:W5:Y:S02]  /*11880*/  LDG.E.U8 R6, desc[UR20][R4.64+0x51] ;  /* 0x0000511404067981 */ /* 0x000164000c1e1100 */
.L_x_127:
[----:B------:R-:W-:Y:S05]  /*11890*/  BSYNC B1 ;  /* 0x0000000000017941 */ /* 0x000fea0003800000 */
.L_x_126:
        /* <DEDUP_REMOVED lines=12> */
.L_x_129:
[----:B------:R-:W-:Y:S05]  /*11960*/  BSYNC B1 ;  /* 0x0000000000017941 */ /* 0x000fea0003800000 */
.L_x_128:
        /* <DEDUP_REMOVED lines=12> */
.L_x_131:
[----:B------:R-:W-:Y:S05]  /*11a30*/  BSYNC B1 ;  /* 0x0000000000017941 */ /* 0x000fea0003800000 */
.L_x_130:
        /* <DEDUP_REMOVED lines=12> */
.L_x_133:
[----:B------:R-:W-:Y:S05]  /*11b00*/  BSYNC B1 ;  /* 0x0000000000017941 */ /* 0x000fea0003800000 */
.L_x_132:
[----:B-----5:R-:W-:Y:S01]  /*11b10*/  LOP3.LUT R6, R6, 0xff, RZ, 0xc0, !PT ;  /* 0x000000ff06067812 */ /* 0x020fe200078ec0ff */
[----:B------:R-:W-:Y:S01]  /*11b20*/  BSSY B1, `(.L_x_134) ;  /* 0x000000b000017945 */ /* 0x000fe20003800000 */
[----:B------:R-:W-:Y:S02]  /*11b30*/  ISETP.LT.OR P2, PT, R0, 0x5a, !P1 ;  /* 0x0000005a0000780c */ /* 0x000fe40004f41670 */
[----:B------:R-:W-:-:S05]  /*11b40*/  F2FP.F16.E5M2.UNPACK_B R6, R6 ;  /* 0x00000006ff06723e */ /* 0x000fca00020004ff */
[----:B------:R-:W-:-:S05]  /*11b50*/  HADD2.F32 R6, -RZ, R6.H0_H0 ;  /* 0x20000006ff067230 */ /* 0x000fca0000004100 */
[----:B0-----:R-:W-:Y:S01]  /*11b60*/  FMUL R7, R6, UR23 ;  /* 0x0000001706077c20 */ /* 0x001fe20008400000 */
[----:B------:R-:W-:-:S03]  /*11b70*/  PRMT R6, RZ, 0x7610, R6 ;  /* 0x00007610ff067816 */ /* 0x000fc60000000006 */
[----:B------:R-:W-:-:S05]  /*11b80*/  FFMA R7, R178, UR22, R7 ;  /* 0x00000016b2077c23 */ /* 0x000fca0008000007 */
[----:B------:R-:W-:-:S05]  /*11b90*/  F2FP.SATFINITE.E5M2.F32.PACK_AB_MERGE_C R7, RZ, R7, RZ ;  /* 0x00000007ff07723e */ /* 0x000fca00048060ff */
[----:B------:R0:W-:Y:S01]  /*11ba0*/  @!P3 STG.E.U8 desc[UR20][R24.64+0x58], R7 ;  /* 0x000058071800b986 */ /* 0x0001e2000c101114 */
[----:B------:R-:W-:Y:S05]  /*11bb0*/  @P2 BRA `(.L_x_135) ;  /* 0x0000000000042947 */ /* 0x000fea0003800000 */
[----:B------:R0:W5:Y:S02]  /*11bc0*/  LDG.E.U8 R6, desc[UR20][R4.64+0x59] ;  /* 0x0000591404067981 */ /* 0x000164000c1e1100 */
.L_x_135:
[----:B------:R-:W-:Y:S05]  /*11bd0*/  BSYNC B1 ;  /* 0x0000000000017941 */ /* 0x000fea0003800000 */
.L_x_134:
        /* <DEDUP_REMOVED lines=12> */
.L_x_137:
[----:B------:R-:W-:Y:S05]  /*11ca0*/  BSYNC B1 ;  /* 0x0000000000017941 */ /* 0x000fea0003800000 */
.L_x_136:
        /* <DEDUP_REMOVED lines=12> */
.L_x_139:
[----:B------:R-:W-:Y:S05]  /*11d70*/  BSYNC B1 ;  /* 0x0000000000017941 */ /* 0x000fea0003800000 */
.L_x_138:
        /* <DEDUP_REMOVED lines=12> */
.L_x_141:
[----:B------:R-:W-:Y:S05]  /*11e40*/  BSYNC B1 ;  /* 0x0000000000017941 */ /* 0x000fea0003800000 */
.L_x_140:
        /* <DEDUP_REMOVED lines=12> */
.L_x_143:
[----:B------:R-:W-:Y:S05]  /*11f10*/  BSYNC B1 ;  /* 0x0000000000017941 */ /* 0x000fea0003800000 */
.L_x_142:
        /* <DEDUP_REMOVED lines=12> */
.L_x_145:
[----:B------:R-:W-:Y:S05]  /*11fe0*/  BSYNC B1 ;  /* 0x0000000000017941 */ /* 0x000fea0003800000 */
.L_x_144:
        /* <DEDUP_REMOVED lines=12> */
.L_x_147:
[----:B------:R-:W-:Y:S05]  /*120b0*/  BSYNC B1 ;  /* 0x0000000000017941 */ /* 0x000fea0003800000 */
.L_x_146:
        /* <DEDUP_REMOVED lines=12> */
.L_x_149:
[----:B------:R-:W-:Y:S05]  /*12180*/  BSYNC B1 ;  /* 0x0000000000017941 */ /* 0x000fea0003800000 */
.L_x_148:
        /* <DEDUP_REMOVED lines=12> */
.L_x_151:
[----:B------:R-:W-:Y:S05]  /*12250*/  BSYNC B1 ;  /* 0x0000000000017941 */ /* 0x000fea0003800000 */
.L_x_150:
        /* <DEDUP_REMOVED lines=12> */
.L_x_153:
[----:B------:R-:W-:Y:S05]  /*12320*/  BSYNC B1 ;  /* 0x0000000000017941 */ /* 0x000fea0003800000 */
.L_x_152:
        /* <DEDUP_REMOVED lines=12> */
.L_x_155:
[----:B------:R-:W-:Y:S05]  /*123f0*/  BSYNC B1 ;  /* 0x0000000000017941 */ /* 0x000fea0003800000 */
.L_x_154:
        /* <DEDUP_REMOVED lines=12> */
.L_x_157:
[----:B------:R-:W-:Y:S05]  /*124c0*/  BSYNC B1 ;  /* 0x0000000000017941 */ /* 0x000fea0003800000 */
.L_x_156:
        /* <DEDUP_REMOVED lines=12> */
.L_x_159:
[----:B------:R-:W-:Y:S05]  /*12590*/  BSYNC B1 ;  /* 0x0000000000017941 */ /* 0x000fea0003800000 */
.L_x_158:
        /* <DEDUP_REMOVED lines=12> */
.L_x_161:
[----:B------:R-:W-:Y:S05]  /*12660*/  BSYNC B1 ;  /* 0x0000000000017941 */ /* 0x000fea0003800000 */
.L_x_160:
        /* <DEDUP_REMOVED lines=12> */
.L_x_163:
[----:B------:R-:W-:Y:S05]  /*12730*/  BSYNC B1 ;  /* 0x0000000000017941 */ /* 0x000fea0003800000 */
.L_x_162:
        /* <DEDUP_REMOVED lines=12> */
.L_x_165:
[----:B------:R-:W-:Y:S05]  /*12800*/  BSYNC B1 ;  /* 0x0000000000017941 */ /* 0x000fea0003800000 */
.L_x_164:
        /* <DEDUP_REMOVED lines=12> */
.L_x_167:
[----:B------:R-:W-:Y:S05]  /*128d0*/  BSYNC B1 ;  /* 0x0000000000017941 */ /* 0x000fea0003800000 */
.L_x_166:
        /* <DEDUP_REMOVED lines=12> */
.L_x_169:
[----:B------:R-:W-:Y:S05]  /*129a0*/  BSYNC B1 ;  /* 0x0000000000017941 */ /* 0x000fea0003800000 */
.L_x_168:
        /* <DEDUP_REMOVED lines=12> */
.L_x_171:
[----:B------:R-:W-:Y:S05]  /*12a70*/  BSYNC B1 ;  /* 0x0000000000017941 */ /* 0x000fea0003800000 */
.L_x_170:
        /* <DEDUP_REMOVED lines=12> */
.L_x_173:
[----:B------:R-:W-:Y:S05]  /*12b40*/  BSYNC B1 ;  /* 0x0000000000017941 */ /* 0x000fea0003800000 */
.L_x_172:
        /* <DEDUP_REMOVED lines=12> */
.L_x_175:
[----:B------:R-:W-:Y:S05]  /*12c10*/  BSYNC B1 ;  /* 0x0000000000017941 */ /* 0x000fea0003800000 */
.L_x_174:
        /* <DEDUP_REMOVED lines=12> */
.L_x_177:
[----:B------:R-:W-:Y:S05]  /*12ce0*/  BSYNC B1 ;  /* 0x0000000000017941 */ /* 0x000fea0003800000 */
.L_x_176:
        /* <DEDUP_REMOVED lines=12> */
.L_x_179:
[----:B------:R-:W-:Y:S05]  /*12db0*/  BSYNC B1 ;  /* 0x0000000000017941 */ /* 0x000fea0003800000 */
.L_x_178:
        /* <DEDUP_REMOVED lines=12> */
.L_x_181:
[----:B------:R-:W-:Y:S05]  /*12e80*/  BSYNC B1 ;  /* 0x0000000000017941 */ /* 0x000fea0003800000 */
.L_x_180:
        /* <DEDUP_REMOVED lines=12> */
.L_x_183:
[----:B------:R-:W-:Y:S05]  /*12f50*/  BSYNC B1 ;  /* 0x0000000000017941 */ /* 0x000fea0003800000 */
.L_x_182:
        /* <DEDUP_REMOVED lines=12> */
.L_x_185:
[----:B------:R-:W-:Y:S05]  /*13020*/  BSYNC B1 ;  /* 0x0000000000017941 */ /* 0x000fea0003800000 */
.L_x_184:
        /* <DEDUP_REMOVED lines=12> */
.L_x_187:
[----:B------:R-:W-:Y:S05]  /*130f0*/  BSYNC B1 ;  /* 0x0000000000017941 */ /* 0x000fea0003800000 */
.L_x_186:
        /* <DEDUP_REMOVED lines=12> */
.L_x_189:
[----:B------:R-:W-:Y:S05]  /*131c0*/  BSYNC B1 ;  /* 0x0000000000017941 */ /* 0x000fea0003800000 */
.L_x_188:
        /* <DEDUP_REMOVED lines=12> */
.L_x_191:
[----:B------:R-:W-:Y:S05]  /*13290*/  BSYNC B1 ;  /* 0x0000000000017941 */ /* 0x000fea0003800000 */
.L_x_190:
        /* <DEDUP_REMOVED lines=12> */
.L_x_193:
[----:B------:R-:W-:Y:S05]  /*13360*/  BSYNC B1 ;  /* 0x0000000000017941 */ /* 0x000fea0003800000 */
.L_x_192:
        /* <DEDUP_REMOVED lines=12> */
.L_x_195:
[----:B------:R-:W-:Y:S05]  /*13430*/  BSYNC B1 ;  /* 0x0000000000017941 */ /* 0x000fea0003800000 */
.L_x_194:
        /* <DEDUP_REMOVED lines=12> */
.L_x_197:
[----:B------:R-:W-:Y:S05]  /*13500*/  BSYNC B1 ;  /* 0x0000000000017941 */ /* 0x000fea0003800000 */
.L_x_196:
        /* <DEDUP_REMOVED lines=12> */
.L_x_199:
[----:B------:R-:W-:Y:S05]  /*135d0*/  BSYNC B1 ;  /* 0x0000000000017941 */ /* 0x000fea0003800000 */
.L_x_198:
        /* <DEDUP_REMOVED lines=12> */
.L_x_201:
[----:B------:R-:W-:Y:S05]  /*136a0*/  BSYNC B1 ;  /* 0x0000000000017941 */ /* 0x000fea0003800000 */
.L_x_200:
        /* <DEDUP_REMOVED lines=12> */
.L_x_203:
[----:B------:R-:W-:Y:S05]  /*13770*/  BSYNC B1 ;  /* 0x0000000000017941 */ /* 0x000fea0003800000 */
.L_x_202:
        /* <DEDUP_REMOVED lines=12> */
.L_x_205:
[----:B------:R-:W-:Y:S05]  /*13840*/  BSYNC B1 ;  /* 0x0000000000017941 */ /* 0x000fea0003800000 */
.L_x_204:
        /* <DEDUP_REMOVED lines=12> */
.L_x_207:
[----:B------:R-:W-:Y:S05]  /*13910*/  BSYNC B1 ;  /* 0x0000000000017941 */ /* 0x000fea0003800000 */
.L_x_206:
        /* <DEDUP_REMOVED lines=12> */
.L_x_209:
[----:B------:R-:W-:Y:S05]  /*139e0*/  BSYNC B1 ;  /* 0x0000000000017941 */ /* 0x000fea0003800000 */
.L_x_208:
        /* <DEDUP_REMOVED lines=12> */
.L_x_211:
[----:B------:R-:W-:Y:S05]  /*13ab0*/  BSYNC B1 ;  /* 0x0000000000017941 */ /* 0x000fea0003800000 */
.L_x_210:
        /* <DEDUP_REMOVED lines=12> */
.L_x_213:
[----:B------:R-:W-:Y:S05]  /*13b80*/  BSYNC B1 ;  /* 0x0000000000017941 */ /* 0x000fea0003800000 */
.L_x_212:
        /* <DEDUP_REMOVED lines=12> */
.L_x_215:
[----:B------:R-:W-:Y:S05]  /*13c50*/  BSYNC B1 ;  /* 0x0000000000017941 */ /* 0x000fea0003800000 */
.L_x_214:
        /* <DEDUP_REMOVED lines=12> */
.L_x_217:
[----:B------:R-:W-:Y:S05]  /*13d20*/  BSYNC B1 ;  /* 0x0000000000017941 */ /* 0x000fea0003800000 */
.L_x_216:
        /* <DEDUP_REMOVED lines=12> */
.L_x_219:
[----:B------:R-:W-:Y:S05]  /*13df0*/  BSYNC B1 ;  /* 0x0000000000017941 */ /* 0x000fea0003800000 */
.L_x_218:
        /* <DEDUP_REMOVED lines=12> */
.L_x_221:
[----:B------:R-:W-:Y:S05]  /*13ec0*/  BSYNC B1 ;  /* 0x0000000000017941 */ /* 0x000fea0003800000 */
.L_x_220:
        /* <DEDUP_REMOVED lines=12> */
.L_x_223:
[----:B------:R-:W-:Y:S05]  /*13f90*/  BSYNC B1 ;  /* 0x0000000000017941 */ /* 0x000fea0003800000 */
.L_x_222:
        /* <DEDUP_REMOVED lines=12> */
.L_x_225:
[----:B------:R-:W-:Y:S05]  /*14060*/  BSYNC B1 ;  /* 0x0000000000017941 */ /* 0x000fea0003800000 */
.L_x_224:
        /* <DEDUP_REMOVED lines=12> */
.L_x_227:
[----:B------:R-:W-:Y:S05]  /*14130*/  BSYNC B1 ;  /* 0x0000000000017941 */ /* 0x000fea0003800000 */
.L_x_226:
        /* <DEDUP_REMOVED lines=12> */
.L_x_229:
[----:B------:R-:W-:Y:S05]  /*14200*/  BSYNC B1 ;  /* 0x0000000000017941 */ /* 0x000fea0003800000 */
.L_x_228:
        /* <DEDUP_REMOVED lines=12> */
.L_x_231:
[----:B------:R-:W-:Y:S05]  /*142d0*/  BSYNC B1 ;  /* 0x0000000000017941 */ /* 0x000fea0003800000 */
.L_x_230:
        /* <DEDUP_REMOVED lines=12> */
.L_x_233:
[----:B------:R-:W-:Y:S05]  /*143a0*/  BSYNC B1 ;  /* 0x0000000000017941 */ /* 0x000fea0003800000 */
.L_x_232:
        /* <DEDUP_REMOVED lines=12> */
.L_x_235:
[----:B------:R-:W-:Y:S05]  /*14470*/  BSYNC B1 ;  /* 0x0000000000017941 */ /* 0x000fea0003800000 */
.L_x_234:
        /* <DEDUP_REMOVED lines=12> */
.L_x_237:
[----:B------:R-:W-:Y:S05]  /*14540*/  BSYNC B1 ;  /* 0x0000000000017941 */ /* 0x000fea0003800000 */
.L_x_236:
        /* <DEDUP_REMOVED lines=12> */
.L_x_239:
[----:B------:R-:W-:Y:S05]  /*14610*/  BSYNC B1 ;  /* 0x0000000000017941 */ /* 0x000fea0003800000 */
.L_x_238:
        /* <DEDUP_REMOVED lines=12> */
.L_x_241:
[----:B------:R-:W-:Y:S05]  /*146e0*/  BSYNC B1 ;  /* 0x0000000000017941 */ /* 0x000fea0003800000 */
.L_x_240:
        /* <DEDUP_REMOVED lines=12> */
.L_x_243:
[----:B------:R-:W-:Y:S05]  /*147b0*/  BSYNC B1 ;  /* 0x0000000000017941 */ /* 0x000fea0003800000 */
.L_x_242:
        /* <DEDUP_REMOVED lines=12> */
.L_x_245:
[----:B------:R-:W-:Y:S05]  /*14880*/  BSYNC B1 ;  /* 0x0000000000017941 */ /* 0x000fea0003800000 */
.L_x_244:
        /* <DEDUP_REMOVED lines=12> */
.L_x_247:
[----:B------:R-:W-:Y:S05]  /*14950*/  BSYNC B1 ;  /* 0x0000000000017941 */ /* 0x000fea0003800000 */
.L_x_246:
        /* <DEDUP_REMOVED lines=12> */
.L_x_249:
[----:B------:R-:W-:Y:S05]  /*14a20*/  BSYNC B1 ;  /* 0x0000000000017941 */ /* 0x000fea0003800000 */
.L_x_248:
        /* <DEDUP_REMOVED lines=12> */
.L_x_251:
[----:B------:R-:W-:Y:S05]  /*14af0*/  BSYNC B1 ;  /* 0x0000000000017941 */ /* 0x000fea0003800000 */
.L_x_250:
        /* <DEDUP_REMOVED lines=12> */
.L_x_253:
[----:B------:R-:W-:Y:S05]  /*14bc0*/  BSYNC B1 ;  /* 0x0000000000017941 */ /* 0x000fea0003800000 */
.L_x_252:
[----:B0-----:R-:W2:Y:S01]  /*14bd0*/  LDL.LU R7, [R1+0x200] ;  /* 0x0002000001077983 */ /* 0x001ea20000300800 */
[----:B-----5:R-:W-:Y:S01]  /*14be0*/  LOP3.LUT R6, R6, 0xff, RZ, 0xc0, !PT ;  /* 0x000000ff06067812 */ /* 0x020fe200078ec0ff */
[----:B------:R-:W-:Y:S01]  /*14bf0*/  BSSY B1, `(.L_x_254) ;  /* 0x000000b000017945 */ /* 0x000fe20003800000 */
[----:B------:R-:W-:Y:S02]  /*14c00*/  ISETP.LT.OR P2, PT, R0, 0xd2, !P1 ;  /* 0x000000d20000780c */ /* 0x000fe40004f41670 */
[----:B------:R-:W-:-:S05]  /*14c10*/  F2FP.F16.E5M2.UNPACK_B R6, R6 ;  /* 0x00000006ff06723e */ /* 0x000fca00020004ff */
[----:B------:R-:W-:-:S05]  /*14c20*/  HADD2.F32 R6, -RZ, R6.H0_H0 ;  /* 0x20000006ff067230 */ /* 0x000fca0000004100 */
[----:B------:R-:W-:-:S04]  /*14c30*/  FMUL R6, R6, UR23 ;  /* 0x0000001706067c20 */ /* 0x000fc80008400000 */
[----:B--2---:R-:W-:-:S05]  /*14c40*/  FFMA R6, R7, UR22, R6 ;  /* 0x0000001607067c23 */ /* 0x004fca0008000006 */
[----:B------:R-:W-:Y:S02]  /*14c50*/  F2FP.SATFINITE.E5M2.F32.PACK_AB_MERGE_C R7, RZ, R6, RZ ;  /* 0x00000006ff07723e */ /* 0x000fe400048060ff */
[----:B------:R-:W-:-:S03]  /*14c60*/  PRMT R6, RZ, 0x7610, R6 ;  /* 0x00007610ff067816 */ /* 0x000fc60000000006 */
[----:B------:R0:W-:Y:S01]  /*14c70*/  @!P3 STG.E.U8 desc[UR20][R24.64+0xd0], R7 ;  /* 0x0000d0071800b986 */ /* 0x0001e2000c101114 */
[----:B------:R-:W-:Y:S05]  /*14c80*/  @P2 BRA `(.L_x_255) ;  /* 0x0000000000042947 */ /* 0x000fea0003800000 */
[----:B------:R2:W5:Y:S02]  /*14c90*/  LDG.E.U8 R6, desc[UR20][R4.64+0xd1] ;  /* 0x0000d11404067981 */ /* 0x000564000c1e1100 */
.L_x_255:
[----:B------:R-:W-:Y:S05]  /*14ca0*/  BSYNC B1 ;  /* 0x0000000000017941 */ /* 0x000fea0003800000 */
.L_x_254:
[----:B0-----:R-:W3:Y:S01]  /*14cb0*/  LDL.LU R7, [R1+0x204] ;  /* 0x0002040001077983 */ /* 0x001ee20000300800 */
[----:B-----5:R-:W-:Y:S01]  /*14cc0*/  LOP3.LUT R6, R6, 0xff, RZ, 0xc0, !PT ;  /* 0x000000ff06067812 */ /* 0x020fe200078ec0ff */
[----:B------:R-:W-:Y:S01]  /*14cd0*/  BSSY B1, `(.L_x_256) ;  /* 0x000000b000017945 */ /* 0x000fe20003800000 */
[----:B------:R-:W-:Y:S02]  /*14ce0*/  ISETP.LT.OR P3, PT, R0, 0xd9, !P0 ;  /* 0x000000d90000780c */ /* 0x000fe40004761670 */
[----:B------:R-:W-:-:S05]  /*14cf0*/  F2FP.F16.E5M2.UNPACK_B R6, R6 ;  /* 0x00000006ff06723e */ /* 0x000fca00020004ff */
[----:B------:R-:W-:-:S05]  /*14d00*/  HADD2.F32 R6, -RZ, R6.H0_H0 ;  /* 0x20000006ff067230 */ /* 0x000fca0000004100 */
[----:B------:R-:W-:-:S04]  /*14d10*/  FMUL R6, R6, UR23 ;  /* 0x0000001706067c20 */ /* 0x000fc80008400000 */
[----:B---3--:R-:W-:-:S05]  /*14d20*/  FFMA R6, R7, UR22, R6 ;  /* 0x0000001607067c23 */ /* 0x008fca0008000006 */
[----:B------:R-:W-:Y:S02]  /*14d30*/  F2FP.SATFINITE.E5M2.F32.PACK_AB_MERGE_C R7, RZ, R6, RZ ;  /* 0x00000006ff07723e */ /* 0x000fe400048060ff */
[----:B------:R-:W-:-:S03]  /*14d40*/  PRMT R6, RZ, 0x7610, R6 ;  /* 0x00007610ff067816 */ /* 0x000fc60000000006 */
[----:B------:R0:W-:Y:S01]  /*14d50*/  @!P2 STG.E.U8 desc[UR20][R24.64+0xd1], R7 ;  /* 0x0000d1071800a986 */ /* 0x0001e2000c101114 */
[----:B------:R-:W-:Y:S05]  /*14d60*/  @P3 BRA `(.L_x_257) ;  /* 0x0000000000043947 */ /* 0x000fea0003800000 */
[----:B------:R3:W5:Y:S02]  /*14d70*/  LDG.E.U8 R6, desc[UR20][R30.64+0xd8] ;  /* 0x0000d8141e067981 */ /* 0x000764000c1e1100 */
.L_x_257:
[----:B------:R-:W-:Y:S05]  /*14d80*/  BSYNC B1 ;  /* 0x0000000000017941 */ /* 0x000fea0003800000 */
.L_x_256:
        /* <DEDUP_REMOVED lines=13> */
.L_x_259:
[----:B------:R-:W-:Y:S05]  /*14e60*/  BSYNC B1 ;  /* 0x0000000000017941 */ /* 0x000fea0003800000 */
.L_x_258:
        /* <DEDUP_REMOVED lines=13> */
.L_x_261:
[----:B------:R-:W-:Y:S05]  /*14f40*/  BSYNC B1 ;  /* 0x0000000000017941 */ /* 0x000fea0003800000 */
.L_x_260:
        /* <DEDUP_REMOVED lines=13> */
.L_x_263:
[----:B------:R-:W-:Y:S05]  /*15020*/  BSYNC B1 ;  /* 0x0000000000017941 */ /* 0x000fea0003800000 */
.L_x_262:
        /* <DEDUP_REMOVED lines=13> */
.L_x_265:
[----:B------:R-:W-:Y:S05]  /*15100*/  BSYNC B1 ;  /* 0x0000000000017941 */ /* 0x000fea0003800000 */
.L_x_264:
        /* <DEDUP_REMOVED lines=13> */
.L_x_267:
[----:B------:R-:W-:Y:S05]  /*151e0*/  BSYNC B1 ;  /* 0x0000000000017941 */ /* 0x000fea0003800000 */
.L_x_266:
        /* <DEDUP_REMOVED lines=13> */
.L_x_269:
[----:B------:R-:W-:Y:S05]  /*152c0*/  BSYNC B1 ;  /* 0x0000000000017941 */ /* 0x000fea0003800000 */
.L_x_268:
        /* <DEDUP_REMOVED lines=13> */
.L_x_271:
[----:B------:R-:W-:Y:S05]  /*153a0*/  BSYNC B1 ;  /* 0x0000000000017941 */ /* 0x000fea0003800000 */
.L_x_270:
        /* <DEDUP_REMOVED lines=13> */
.L_x_273:
[----:B------:R-:W-:Y:S05]  /*15480*/  BSYNC B1 ;  /* 0x0000000000017941 */ /* 0x000fea0003800000 */
.L_x_272:
        /* <DEDUP_REMOVED lines=13> */
.L_x_275:
[----:B------:R-:W-:Y:S05]  /*15560*/  BSYNC B1 ;  /* 0x0000000000017941 */ /* 0x000fea0003800000 */
.L_x_274:
        /* <DEDUP_REMOVED lines=13> */
.L_x_277:
[----:B------:R-:W-:Y:S05]  /*15640*/  BSYNC B1 ;  /* 0x0000000000017941 */ /* 0x000fea0003800000 */
.L_x_276:
        /* <DEDUP_REMOVED lines=13> */
.L_x_279:
[----:B------:R-:W-:Y:S05]  /*15720*/  BSYNC B1 ;  /* 0x0000000000017941 */ /* 0x000fea0003800000 */
.L_x_278:
        /* <DEDUP_REMOVED lines=13> */
.L_x_281:
[----:B------:R-:W-:Y:S05]  /*15800*/  BSYNC B1 ;  /* 0x0000000000017941 */ /* 0x000fea0003800000 */
.L_x_280:
        /* <DEDUP_REMOVED lines=13> */
.L_x_283:
[----:B------:R-:W-:Y:S05]  /*158e0*/  BSYNC B1 ;  /* 0x0000000000017941 */ /* 0x000fea0003800000 */
.L_x_282:
        /* <DEDUP_REMOVED lines=13> */
.L_x_285:
[----:B------:R-:W-:Y:S05]  /*159c0*/  BSYNC B1 ;  /* 0x0000000000017941 */ /* 0x000fea0003800000 */
.L_x_284:
        /* <DEDUP_REMOVED lines=13> */
.L_x_287:
[----:B------:R-:W-:Y:S05]  /*15aa0*/  BSYNC B1 ;  /* 0x0000000000017941 */ /* 0x000fea0003800000 */
.L_x_286:
        /* <DEDUP_REMOVED lines=13> */
.L_x_289:
[----:B------:R-:W-:Y:S05]  /*15b80*/  BSYNC B1 ;  /* 0x0000000000017941 */ /* 0x000fea0003800000 */
.L_x_288:
        /* <DEDUP_REMOVED lines=13> */
.L_x_291:
[----:B------:R-:W-:Y:S05]  /*15c60*/  BSYNC B1 ;  /* 0x0000000000017941 */ /* 0x000fea0003800000 */
.L_x_290:
        /* <DEDUP_REMOVED lines=13> */
.L_x_293:
[----:B------:R-:W-:Y:S05]  /*15d40*/  BSYNC B1 ;  /* 0x0000000000017941 */ /* 0x000fea0003800000 */
.L_x_292:
[----:B0-----:R-:W2:Y:S01]  /*15d50*/  LDL.LU R3, [R1+0x250] ;  /* 0x0002500001037983 */ /* 0x001ea20000300800 */
[----:B-----5:R-:W-:Y:S01]  /*15d60*/  LOP3.LUT R6, R6, 0xff, RZ, 0xc0, !PT ;  /* 0x000000ff06067812 */ /* 0x020fe200078ec0ff */
[----:B------:R-:W-:Y:S01]  /*15d70*/  BSSY B1, `(.L_x_294) ;  /* 0x000000b000017945 */ /* 0x000fe20003800000 */
[----:B------:R-:W-:Y:S02]  /*15d80*/  ISETP.LT.OR P1, PT, R0, 0xfa, !P1 ;  /* 0x000000fa0000780c */ /* 0x000fe40004f21670 */
[----:B------:R-:W-:Y:S02]  /*15d90*/  F2FP.F16.E5M2.UNPACK_B R6, R6 ;  /* 0x00000006ff06723e */ /* 0x000fe400020004ff */
[----:B------:R-:W-:-:S03]  /*15da0*/  PRMT R2, RZ, 0x7610, R2 ;  /* 0x00007610ff027816 */ /* 0x000fc60000000002 */
[----:B------:R-:W-:-:S05]  /*15db0*/  HADD2.F32 R6, -RZ, R6.H0_H0 ;  /* 0x20000006ff067230 */ /* 0x000fca0000004100 */
[----:B------:R-:W-:-:S04]  /*15dc0*/  FMUL R6, R6, UR23 ;  /* 0x0000001706067c20 */ /* 0x000fc80008400000 */
[----:B--2---:R-:W-:-:S05]  /*15dd0*/  FFMA R6, R3, UR22, R6 ;  /* 0x0000001603067c23 */ /* 0x004fca0008000006 */
[----:B------:R-:W-:-:S05]  /*15de0*/  F2FP.SATFINITE.E5M2.F32.PACK_AB_MERGE_C R3, RZ, R6, RZ ;  /* 0x00000006ff03723e */ /* 0x000fca00048060ff */
[----:B------:R0:W-:Y:S01]  /*15df0*/  @!P2 STG.E.U8 desc[UR20][R24.64+0xf8], R3 ;  /* 0x0000f8031800a986 */ /* 0x0001e2000c101114 */
[----:B------:R-:W-:Y:S05]  /*15e00*/  @P1 BRA `(.L_x_295) ;  /* 0x0000000000041947 */ /* 0x000fea0003800000 */
[----:B------:R2:W5:Y:S02]  /*15e10*/  LDG.E.U8 R2, desc[UR20][R4.64+0xf9] ;  /* 0x0000f91404027981 */ /* 0x000564000c1e1100 */
.L_x_295:
[----:B------:R-:W-:Y:S05]  /*15e20*/  BSYNC B1 ;  /* 0x0000000000017941 */ /* 0x000fea0003800000 */
.L_x_294:
[----:B------:R-:W2:Y:S01]  /*15e30*/  LDL.LU R7, [R1+0x254] ;  /* 0x0002540001077983 */ /* 0x000ea20000300800 */
[----:B-----5:R-:W-:Y:S01]  /*15e40*/  LOP3.LUT R2, R2, 0xff, RZ, 0xc0, !PT ;  /* 0x000000ff02027812 */ /* 0x020fe200078ec0ff */
[----:B------:R-:W-:Y:S01]  /*15e50*/  BSSY B1, `(.L_x_296) ;  /* 0x0000013000017945 */ /* 0x000fe20003800000 */
[----:B--234-:R-:W-:Y:S02]  /*15e60*/  IADD3 R5, P0, R33, 0x80, RZ ;  /* 0x0000008021057810 */ /* 0x01cfe40007f1e0ff */
[----:B------:R-:W-:-:S03]  /*15e70*/  F2FP.F16.E5M2.UNPACK_B R2, R2 ;  /* 0x00000002ff02723e */ /* 0x000fc600020004ff */
[----:B0-----:R-:W-:Y:S01]  /*15e80*/  IMAD.X R3, RZ, RZ, R35, P0 ;  /* 0x000000ffff037224 */ /* 0x001fe200000e0623 */
[----:B------:R-:W-:Y:S01]  /*15e90*/  ISETP.GE.AND P0, PT, R32, 0x81, PT ;  /* 0x000000812000780c */ /* 0x000fe20003f06270 */
[----:B------:R-:W-:Y:S02]  /*15ea0*/  HADD2.F32 R2, -RZ, R2.H0_H0 ;  /* 0x20000002ff027230 */ /* 0x000fe40000004100 */
[----:B------:R-:W-:Y:S01]  /*15eb0*/  IMAD R6, R3, UR6, RZ ;  /* 0x0000000603067c24 */ /* 0x000fe2000f8e02ff */
[----:B------:R-:W-:Y:S02]  /*15ec0*/  ISETP.LT.OR P3, PT, R0, 0x1, !P0 ;  /* 0x000000010000780c */ /* 0x000fe40004761670 */
[----:B------:R-:W-:Y:S01]  /*15ed0*/  FMUL R4, R2, UR23 ;  /* 0x0000001702047c20 */ /* 0x000fe20008400000 */
[----:B------:R-:W-:-:S04]  /*15ee0*/  IMAD.WIDE.U32 R2, R5, UR6, R36 ;  /* 0x0000000605027c25 */ /* 0x000fc8000f8e0024 */
[----:B------:R-:W-:Y:S01]  /*15ef0*/  IMAD R5, R5, UR7, R6 ;  /* 0x0000000705057c24 */ /* 0x000fe2000f8e0206 */
[----:B------:R-:W-:-:S04]  /*15f00*/  IADD3 R2, P2, R2, UR10, RZ ;  /* 0x0000000a02027c10 */ /* 0x000fc8000ff5e0ff */
[----:B------:R-:W-:Y:S01]  /*15f10*/  IADD3.X R3, R3, UR11, R5, P2, !PT ;  /* 0x0000000b03037c10 */ /* 0x000fe200097fe405 */
[----:B------:R-:W-:-:S05]  /*15f20*/  FFMA R4, R7, UR22, R4 ;  /* 0x0000001607047c23 */ /* 0x000fca0008000004 */
[----:B------:R-:W-:Y:S02]  /*15f30*/  F2FP.SATFINITE.E5M2.F32.PACK_AB_MERGE_C R7, RZ, R4, RZ ;  /* 0x00000004ff07723e */ /* 0x000fe400048060ff */
[----:B------:R-:W-:-:S03]  /*15f40*/  PRMT R4, RZ, 0x7610, R4 ;  /* 0x00007610ff047816 */ /* 0x000fc60000000004 */
[----:B------:R0:W-:Y:S01]  /*15f50*/  @!P1 STG.E.U8 desc[UR20][R24.64+0xf9], R7 ;  /* 0x0000f90718009986 */ /* 0x0001e2000c101114 */
[----:B------:R-:W-:Y:S05]  /*15f60*/  @P3 BRA `(.L_x_297) ;  /* 0x0000000000043947 */ /* 0x000fea0003800000 */
[----:B------:R2:W5:Y:S02]  /*15f70*/  LDG.E.U8 R4, desc[UR20][R2.64] ;  /* 0x0000001402047981 */ /* 0x000564000c1e1100 */
.L_x_297:
[----:B------:R-:W-:Y:S05]  /*15f80*/  BSYNC B1 ;  /* 0x0000000000017941 */ /* 0x000fea0003800000 */
.L_x_296:
[----:B------:R-:W3:Y:S01]  /*15f90*/  LDL.LU R5, [R1+0x258] ;  /* 0x0002580001057983 */ /* 0x000ee20000300800 */
        /* <DEDUP_REMOVED lines=12> */
.L_x_299:
[----:B------:R-:W-:Y:S05]  /*16060*/  BSYNC B1 ;  /* 0x0000000000017941 */ /* 0x000fea0003800000 */
.L_x_298:
[----:B---3--:R-:W3:Y:S01]  /*16070*/  LDL.LU R5, [R1+0x25c] ;  /* 0x00025c0001057983 */ /* 0x008ee20000300800 */
[----:B-----5:R-:W-:Y:S01]  /*16080*/  LOP3.LUT R4, R4, 0xff, RZ, 0xc0, !PT ;  /* 0x000000ff04047812 */ /* 0x020fe200078ec0ff */
[----:B------:R-:W-:Y:S01]  /*16090*/  BSSY B1, `(.L_x_300) ;  /* 0x0000013000017945 */ /* 0x000fe20003800000 */
[----:B------:R-:W-:Y:S02]  /*160a0*/  IADD3 R33, P1, R33, 0x88, RZ ;  /* 0x0000008821217810 */ /* 0x000fe40007f3e0ff */
[----:B------:R-:W-:Y:S02]  /*160b0*/  F2FP.F16.E5M2.UNPACK_B R4, R4 ;  /* 0x00000004ff04723e */ /* 0x000fe400020004ff */
[----:B------:R-:W-:Y:S01]  /*160c0*/  PRMT R6, RZ, 0x7610, R6 ;  /* 0x00007610ff067816 */ /* 0x000fe20000000006 */
[----:B------:R-:W-:Y:S01]  /*160d0*/  IMAD.X R34, RZ, RZ, R35, P1 ;  /* 0x000000ffff227224 */ /* 0x000fe200008e0623 */
[----:B------:R-:W-:Y:S01]  /*160e0*/  ISETP.GE.AND P1, PT, R32, 0x89, PT ;  /* 0x000000892000780c */ /* 0x000fe20003f26270 */
[----:B------:R-:W-:-:S02]  /*160f0*/  HADD2.F32 R4, -RZ, R4.H0_H0 ;  /* 0x20000004ff047230 */ /* 0x000fc40000004100 */
[----:B------:R-:W-:Y:S01]  /*16100*/  IMAD R34, R34, UR6, RZ ;  /* 0x0000000622227c24 */ /* 0x000fe2000f8e02ff */
[----:B------:R-:W-:Y:S01]  /*16110*/  ISETP.LT.OR P5, PT, R0, 0x1, !P1 ;  /* 0x000000010000780c */ /* 0x000fe20004fa1670 */
[----:B------:R-:W-:-:S04]  /*16120*/  IMAD.WIDE.U32 R36, R33, UR6, R36 ;  /* 0x0000000621247c25 */ /* 0x000fc8000f8e0024 */
[----:B------:R-:W-:Y:S01]  /*16130*/  FMUL R4, R4, UR23 ;  /* 0x0000001704047c20 */ /* 0x000fe20008400000 */
[----:B------:R-:W-:-:S03]  /*16140*/  IMAD R33, R33, UR7, R34 ;  /* 0x0000000721217c24 */ /* 0x000fc6000f8e0222 */
[----:B---3--:R-:W-:Y:S01]  /*16150*/  FFMA R5, R5, UR22, R4 ;  /* 0x0000001605057c23 */ /* 0x008fe20008000004 */
[----:B------:R-:W-:-:S04]  /*16160*/  IADD3 R4, P3, R36, UR10, RZ ;  /* 0x0000000a24047c10 */ /* 0x000fc8000ff7e0ff */
[----:B0-----:R-:W-:Y:S02]  /*16170*/  F2FP.SATFINITE.E5M2.F32.PACK_AB_MERGE_C R7, RZ, R5, RZ ;  /* 0x00000005ff07723e */ /* 0x001fe400048060ff */
[----:B------:R-:W-:-:S03]  /*16180*/  IADD3.X R5, R37, UR11, R33, P3, !PT ;  /* 0x0000000b25057c10 */ /* 0x000fc60009ffe421 */
[----:B------:R0:W-:Y:S01]  /*16190*/  @!P2 STG.E.U8 desc[UR20][R28.64+0x1], R7 ;  /* 0x000001071c00a986 */ /* 0x0001e2000c101114 */
[----:B------:R-:W-:Y:S05]  /*161a0*/  @P5 BRA `(.L_x_301) ;  /* 0x0000000000045947 */ /* 0x000fea0003800000 */
[----:B------:R3:W5:Y:S02]  /*161b0*/  LDG.E.U8 R6, desc[UR20][R4.64] ;  /* 0x0000001404067981 */ /* 0x000764000c1e1100 */
.L_x_301:
[----:B------:R-:W-:Y:S05]  /*161c0*/  BSYNC B1 ;  /* 0x0000000000017941 */ /* 0x000fea0003800000 */
.L_x_300:
        /* <DEDUP_REMOVED lines=13> */
.L_x_303:
[----:B------:R-:W-:Y:S05]  /*162a0*/  BSYNC B1 ;  /* 0x0000000000017941 */ /* 0x000fea0003800000 */
.L_x_302:
        /* <DEDUP_REMOVED lines=13> */
.L_x_305:
[----:B------:R-:W-:Y:S05]  /*16380*/  BSYNC B1 ;  /* 0x0000000000017941 */ /* 0x000fea0003800000 */
.L_x_304:
        /* <DEDUP_REMOVED lines=13> */
.L_x_307:
[----:B------:R-:W-:Y:S05]  /*16460*/  BSYNC B1 ;  /* 0x0000000000017941 */ /* 0x000fea0003800000 */
.L_x_306:
        /* <DEDUP_REMOVED lines=13> */
.L_x_309:
[----:B------:R-:W-:Y:S05]  /*16540*/  BSYNC B1 ;  /* 0x0000000000017941 */ /* 0x000fea0003800000 */
.L_x_308:
        /* <DEDUP_REMOVED lines=13> */
.L_x_311:
[----:B------:R-:W-:Y:S05]  /*16620*/  BSYNC B1 ;  /* 0x0000000000017941 */ /* 0x000fea0003800000 */
.L_x_310:
        /* <DEDUP_REMOVED lines=13> */
.L_x_313:
[----:B------:R-:W-:Y:S05]  /*16700*/  BSYNC B1 ;  /* 0x0000000000017941 */ /* 0x000fea0003800000 */
.L_x_312:
        /* <DEDUP_REMOVED lines=13> */
.L_x_315:
[----:B------:R-:W-:Y:S05]  /*167e0*/  BSYNC B1 ;  /* 0x0000000000017941 */ /* 0x000fea0003800000 */
.L_x_314:
        /* <DEDUP_REMOVED lines=13> */
.L_x_317:
[----:B------:R-:W-:Y:S05]  /*168c0*/  BSYNC B1 ;  /* 0x0000000000017941 */ /* 0x000fea0003800000 */
.L_x_316:
        /* <DEDUP_REMOVED lines=13> */
.L_x_319:
[----:B------:R-:W-:Y:S05]  /*169a0*/  BSYNC B1 ;  /* 0x0000000000017941 */ /* 0x000fea0003800000 */
.L_x_318:
        /* <DEDUP_REMOVED lines=13> */
.L_x_321:
[----:B------:R-:W-:Y:S05]  /*16a80*/  BSYNC B1 ;  /* 0x0000000000017941 */ /* 0x000fea0003800000 */
.L_x_320:
        /* <DEDUP_REMOVED lines=13> */
.L_x_323:
[----:B------:R-:W-:Y:S05]  /*16b60*/  BSYNC B1 ;  /* 0x0000000000017941 */ /* 0x000fea0003800000 */
.L_x_322:
        /* <DEDUP_REMOVED lines=13> */
.L_x_325:
[----:B------:R-:W-:Y:S05]  /*16c40*/  BSYNC B1 ;  /* 0x0000000000017941 */ /* 0x000fea0003800000 */
.L_x_324:
        /* <DEDUP_REMOVED lines=13> */
.L_x_327:
[----:B------:R-:W-:Y:S05]  /*16d20*/  BSYNC B1 ;  /* 0x0000000000017941 */ /* 0x000fea0003800000 */
.L_x_326:
        /* <DEDUP_REMOVED lines=13> */
.L_x_329:
[----:B------:R-:W-:Y:S05]  /*16e00*/  BSYNC B1 ;  /* 0x0000000000017941 */ /* 0x000fea0003800000 */
.L_x_328:
        /* <DEDUP_REMOVED lines=13> */
.L_x_331:
[----:B------:R-:W-:Y:S05]  /*16ee0*/  BSYNC B1 ;  /* 0x0000000000017941 */ /* 0x000fea0003800000 */
.L_x_330:
        /* <DEDUP_REMOVED lines=13> */
.L_x_333:
[----:B------:R-:W-:Y:S05]  /*16fc0*/  BSYNC B1 ;  /* 0x0000000000017941 */ /* 0x000fea0003800000 */
.L_x_332:
        /* <DEDUP_REMOVED lines=13> */
.L_x_335:
[----:B------:R-:W-:Y:S05]  /*170a0*/  BSYNC B1 ;  /* 0x0000000000017941 */ /* 0x000fea0003800000 */
.L_x_334:
        /* <DEDUP_REMOVED lines=13> */
.L_x_337:
[----:B------:R-:W-:Y:S05]  /*17180*/  BSYNC B1 ;  /* 0x0000000000017941 */ /* 0x000fea0003800000 */
.L_x_336:
        /* <DEDUP_REMOVED lines=13> */
.L_x_339:
[----:B------:R-:W-:Y:S05]  /*17260*/  BSYNC B1 ;  /* 0x0000000000017941 */ /* 0x000fea0003800000 */
.L_x_338:
        /* <DEDUP_REMOVED lines=13> */
.L_x_341:
[----:B------:R-:W-:Y:S05]  /*17340*/  BSYNC B1 ;  /* 0x0000000000017941 */ /* 0x000fea0003800000 */
.L_x_340:
        /* <DEDUP_REMOVED lines=13> */
.L_x_343:
[----:B------:R-:W-:Y:S05]  /*17420*/  BSYNC B1 ;  /* 0x0000000000017941 */ /* 0x000fea0003800000 */
.L_x_342:
        /* <DEDUP_REMOVED lines=13> */
.L_x_345:
[----:B------:R-:W-:Y:S05]  /*17500*/  BSYNC B1 ;  /* 0x0000000000017941 */ /* 0x000fea0003800000 */
.L_x_344:
        /* <DEDUP_REMOVED lines=13> */
.L_x_347:
[----:B------:R-:W-:Y:S05]  /*175e0*/  BSYNC B1 ;  /* 0x0000000000017941 */ /* 0x000fea0003800000 */
.L_x_346:
        /* <DEDUP_REMOVED lines=13> */
.L_x_349:
[----:B------:R-:W-:Y:S05]  /*176c0*/  BSYNC B1 ;  /* 0x0000000000017941 */ /* 0x000fea0003800000 */
.L_x_348:
        /* <DEDUP_REMOVED lines=13> */
.L_x_351:
[----:B------:R-:W-:Y:S05]  /*177a0*/  BSYNC B1 ;  /* 0x0000000000017941 */ /* 0x000fea0003800000 */
.L_x_350:
        /* <DEDUP_REMOVED lines=13> */
.L_x_353:
[----:B------:R-:W-:Y:S05]  /*17880*/  BSYNC B1 ;  /* 0x0000000000017941 */ /* 0x000fea0003800000 */
.L_x_352:
        /* <DEDUP_REMOVED lines=13> */
.L_x_355:
[----:B------:R-:W-:Y:S05]  /*17960*/  BSYNC B1 ;  /* 0x0000000000017941 */ /* 0x000fea0003800000 */
.L_x_354:
        /* <DEDUP_REMOVED lines=13> */
.L_x_357:
[----:B------:R-:W-:Y:S05]  /*17a40*/  BSYNC B1 ;  /* 0x0000000000017941 */ /* 0x000fea0003800000 */
.L_x_356:
        /* <DEDUP_REMOVED lines=13> */
.L_x_359:
[----:B------:R-:W-:Y:S05]  /*17b20*/  BSYNC B1 ;  /* 0x0000000000017941 */ /* 0x000fea0003800000 */
.L_x_358:
        /* <DEDUP_REMOVED lines=13> */
.L_x_361:
[----:B------:R-:W-:Y:S05]  /*17c00*/  BSYNC B1 ;  /* 0x0000000000017941 */ /* 0x000fea0003800000 */
.L_x_360:
        /* <DEDUP_REMOVED lines=13> */
.L_x_363:
[----:B------:R-:W-:Y:S05]  /*17ce0*/  BSYNC B1 ;  /* 0x0000000000017941 */ /* 0x000fea0003800000 */
.L_x_362:
        /* <DEDUP_REMOVED lines=13> */
.L_x_365:
[----:B------:R-:W-:Y:S05]  /*17dc0*/  BSYNC B1 ;  /* 0x0000000000017941 */ /* 0x000fea0003800000 */
.L_x_364:
        /* <DEDUP_REMOVED lines=13> */
.L_x_367:
[----:B------:R-:W-:Y:S05]  /*17ea0*/  BSYNC B1 ;  /* 0x0000000000017941 */ /* 0x000fea0003800000 */
.L_x_366:
        /* <DEDUP_REMOVED lines=13> */
.L_x_369:
[----:B------:R-:W-:Y:S05]  /*17f80*/  BSYNC B1 ;  /* 0x0000000000017941 */ /* 0x000fea0003800000 */
.L_x_368:
        /* <DEDUP_REMOVED lines=13> */
.L_x_371:
[----:B------:R-:W-:Y:S05]  /*18060*/  BSYNC B1 ;  /* 0x0000000000017941 */ /* 0x000fea0003800000 */
.L_x_370:
        /* <DEDUP_REMOVED lines=13> */
.L_x_373:
[----:B------:R-:W-:Y:S05]  /*18140*/  BSYNC B1 ;  /* 0x0000000000017941 */ /* 0x000fea0003800000 */
.L_x_372:
        /* <DEDUP_REMOVED lines=13> */
.L_x_375:
[----:B------:R-:W-:Y:S05]  /*18220*/  BSYNC B1 ;  /* 0x0000000000017941 */ /* 0x000fea0003800000 */
.L_x_374:
        /* <DEDUP_REMOVED lines=13> */
.L_x_377:
[----:B------:R-:W-:Y:S05]  /*18300*/  BSYNC B1 ;  /* 0x0000000000017941 */ /* 0x000fea0003800000 */
.L_x_376:
        /* <DEDUP_REMOVED lines=13> */
.L_x_379:
[----:B------:R-:W-:Y:S05]  /*183e0*/  BSYNC B1 ;  /* 0x0000000000017941 */ /* 0x000fea0003800000 */
.L_x_378:
        /* <DEDUP_REMOVED lines=13> */
.L_x_381:
[----:B------:R-:W-:Y:S05]  /*184c0*/  BSYNC B1 ;  /* 0x0000000000017941 */ /* 0x000fea0003800000 */
.L_x_380:
        /* <DEDUP_REMOVED lines=13> */
.L_x_383:
[----:B------:R-:W-:Y:S05]  /*185a0*/  BSYNC B1 ;  /* 0x0000000000017941 */ /* 0x000fea0003800000 */
.L_x_382:
        /* <DEDUP_REMOVED lines=13> */
.L_x_385:
[----:B------:R-:W-:Y:S05]  /*18680*/  BSYNC B1 ;  /* 0x0000000000017941 */ /* 0x000fea0003800000 */
.L_x_384:
        /* <DEDUP_REMOVED lines=13> */
.L_x_387:
[----:B------:R-:W-:Y:S05]  /*18760*/  BSYNC B1 ;  /* 0x0000000000017941 */ /* 0x000fea0003800000 */
.L_x_386:
        /* <DEDUP_REMOVED lines=13> */
.L_x_389:
[----:B------:R-:W-:Y:S05]  /*18840*/  BSYNC B1 ;  /* 0x0000000000017941 */ /* 0x000fea0003800000 */
.L_x_388:
        /* <DEDUP_REMOVED lines=13> */
.L_x_391:
[----:B------:R-:W-:Y:S05]  /*18920*/  BSYNC B1 ;  /* 0x0000000000017941 */ /* 0x000fea0003800000 */
.L_x_390:
        /* <DEDUP_REMOVED lines=13> */
.L_x_393:
[----:B------:R-:W-:Y:S05]  /*18a00*/  BSYNC B1 ;  /* 0x0000000000017941 */ /* 0x000fea0003800000 */
.L_x_392:
        /* <DEDUP_REMOVED lines=13> */
.L_x_395:
[----:B------:R-:W-:Y:S05]  /*18ae0*/  BSYNC B1 ;  /* 0x0000000000017941 */ /* 0x000fea0003800000 */
.L_x_394:
        /* <DEDUP_REMOVED lines=13> */
.L_x_397:
[----:B------:R-:W-:Y:S05]  /*18bc0*/  BSYNC B1 ;  /* 0x0000000000017941 */ /* 0x000fea0003800000 */
.L_x_396:
        /* <DEDUP_REMOVED lines=13> */
.L_x_399:
[----:B------:R-:W-:Y:S05]  /*18ca0*/  BSYNC B1 ;  /* 0x0000000000017941 */ /* 0x000fea0003800000 */
.L_x_398:
        /* <DEDUP_REMOVED lines=13> */
.L_x_401:
[----:B------:R-:W-:Y:S05]  /*18d80*/  BSYNC B1 ;  /* 0x0000000000017941 */ /* 0x000fea0003800000 */
.L_x_400:
        /* <DEDUP_REMOVED lines=13> */
.L_x_403:
[----:B------:R-:W-:Y:S05]  /*18e60*/  BSYNC B1 ;  /* 0x0000000000017941 */ /* 0x000fea0003800000 */
.L_x_402:
        /* <DEDUP_REMOVED lines=13> */
.L_x_405:
[----:B------:R-:W-:Y:S05]  /*18f40*/  BSYNC B1 ;  /* 0x0000000000017941 */ /* 0x000fea0003800000 */
.L_x_404:
        /* <DEDUP_REMOVED lines=13> */
.L_x_407:
[----:B------:R-:W-:Y:S05]  /*19020*/  BSYNC B1 ;  /* 0x0000000000017941 */ /* 0x000fea0003800000 */
.L_x_406:
        /* <DEDUP_REMOVED lines=13> */
.L_x_409:
[----:B------:R-:W-:Y:S05]  /*19100*/  BSYNC B1 ;  /* 0x0000000000017941 */ /* 0x000fea0003800000 */
.L_x_408:
        /* <DEDUP_REMOVED lines=13> */
.L_x_411:
[----:B------:R-:W-:Y:S05]  /*191e0*/  BSYNC B1 ;  /* 0x0000000000017941 */ /* 0x000fea0003800000 */
.L_x_410:
        /* <DEDUP_REMOVED lines=13> */
.L_x_413:
[----:B------:R-:W-:Y:S05]  /*192c0*/  BSYNC B1 ;  /* 0x0000000000017941 */ /* 0x000fea0003800000 */
.L_x_412:
        /* <DEDUP_REMOVED lines=13> */
.L_x_415:
[----:B------:R-:W-:Y:S05]  /*193a0*/  BSYNC B1 ;  /* 0x0000000000017941 */ /* 0x000fea0003800000 */
.L_x_414:
        /* <DEDUP_REMOVED lines=13> */
.L_x_417:
[----:B------:R-:W-:Y:S05]  /*19480*/  BSYNC B1 ;  /* 0x0000000000017941 */ /* 0x000fea0003800000 */
.L_x_416:
        /* <DEDUP_REMOVED lines=13> */
.L_x_419:
[----:B------:R-:W-:Y:S05]  /*19560*/  BSYNC B1 ;  /* 0x0000000000017941 */ /* 0x000fea0003800000 */
.L_x_418:
        /* <DEDUP_REMOVED lines=13> */
.L_x_421:
[----:B------:R-:W-:Y:S05]  /*19640*/  BSYNC B1 ;  /* 0x0000000000017941 */ /* 0x000fea0003800000 */
.L_x_420:
        /* <DEDUP_REMOVED lines=13> */
.L_x_423:
[----:B------:R-:W-:Y:S05]  /*19720*/  BSYNC B1 ;  /* 0x0000000000017941 */ /* 0x000fea0003800000 */
.L_x_422:
        /* <DEDUP_REMOVED lines=13> */
.L_x_425:
[----:B------:R-:W-:Y:S05]  /*19800*/  BSYNC B1 ;  /* 0x0000000000017941 */ /* 0x000fea0003800000 */
.L_x_424:
        /* <DEDUP_REMOVED lines=13> */
.L_x_427:
[----:B------:R-:W-:Y:S05]  /*198e0*/  BSYNC B1 ;  /* 0x0000000000017941 */ /* 0x000fea0003800000 */
.L_x_426:
        /* <DEDUP_REMOVED lines=13> */
.L_x_429:
[----:B------:R-:W-:Y:S05]  /*199c0*/  BSYNC B1 ;  /* 0x0000000000017941 */ /* 0x000fea0003800000 */
.L_x_428:
        /* <DEDUP_REMOVED lines=13> */
.L_x_431:
[----:B------:R-:W-:Y:S05]  /*19aa0*/  BSYNC B1 ;  /* 0x0000000000017941 */ /* 0x000fea0003800000 */
.L_x_430:
        /* <DEDUP_REMOVED lines=13> */
.L_x_433:
[----:B------:R-:W-:Y:S05]  /*19b80*/  BSYNC B1 ;  /* 0x0000000000017941 */ /* 0x000fea0003800000 */
.L_x_432:
        /* <DEDUP_REMOVED lines=13> */
.L_x_435:
[----:B------:R-:W-:Y:S05]  /*19c60*/  BSYNC B1 ;  /* 0x0000000000017941 */ /* 0x000fea0003800000 */
.L_x_434:
        /* <DEDUP_REMOVED lines=13> */
.L_x_437:
[----:B------:R-:W-:Y:S05]  /*19d40*/  BSYNC B1 ;  /* 0x0000000000017941 */ /* 0x000fea0003800000 */
.L_x_436:
        /* <DEDUP_REMOVED lines=13> */
.L_x_439:
[----:B------:R-:W-:Y:S05]  /*19e20*/  BSYNC B1 ;  /* 0x0000000000017941 */ /* 0x000fea0003800000 */
.L_x_438:
        /* <DEDUP_REMOVED lines=13> */
.L_x_441:
[----:B------:R-:W-:Y:S05]  /*19f00*/  BSYNC B1 ;  /* 0x0000000000017941 */ /* 0x000fea0003800000 */
.L_x_440:
        /* <DEDUP_REMOVED lines=13> */
.L_x_443:
[----:B------:R-:W-:Y:S05]  /*19fe0*/  BSYNC B1 ;  /* 0x0000000000017941 */ /* 0x000fea0003800000 */
.L_x_442:
        /* <DEDUP_REMOVED lines=13> */
.L_x_445:
[----:B------:R-:W-:Y:S05]  /*1a0c0*/  BSYNC B1 ;  /* 0x0000000000017941 */ /* 0x000fea0003800000 */
.L_x_444:
        /* <DEDUP_REMOVED lines=13> */
.L_x_447:
[----:B------:R-:W-:Y:S05]  /*1a1a0*/  BSYNC B1 ;  /* 0x0000000000017941 */ /* 0x000fea0003800000 */
.L_x_446:
        /* <DEDUP_REMOVED lines=13> */
.L_x_449:
[----:B------:R-:W-:Y:S05]  /*1a280*/  BSYNC B1 ;  /* 0x0000000000017941 */ /* 0x000fea0003800000 */
.L_x_448:
        /* <DEDUP_REMOVED lines=13> */
.L_x_451:
[----:B------:R-:W-:Y:S05]  /*1a360*/  BSYNC B1 ;  /* 0x0000000000017941 */ /* 0x000fea0003800000 */
.L_x_450:
        /* <DEDUP_REMOVED lines=13> */
.L_x_453:
[----:B------:R-:W-:Y:S05]  /*1a440*/  BSYNC B1 ;  /* 0x0000000000017941 */ /* 0x000fea0003800000 */
.L_x_452:
        /* <DEDUP_REMOVED lines=13> */
.L_x_455:
[----:B------:R-:W-:Y:S05]  /*1a520*/  BSYNC B1 ;  /* 0x0000000000017941 */ /* 0x000fea0003800000 */
.L_x_454:
        /* <DEDUP_REMOVED lines=13> */
.L_x_457:
[----:B------:R-:W-:Y:S05]  /*1a600*/  BSYNC B1 ;  /* 0x0000000000017941 */ /* 0x000fea0003800000 */
.L_x_456:
        /* <DEDUP_REMOVED lines=13> */
.L_x_459:
[----:B------:R-:W-:Y:S05]  /*1a6e0*/  BSYNC B1 ;  /* 0x0000000000017941 */ /* 0x000fea0003800000 */
.L_x_458:
        /* <DEDUP_REMOVED lines=13> */
.L_x_461:
[----:B------:R-:W-:Y:S05]  /*1a7c0*/  BSYNC B1 ;  /* 0x0000000000017941 */ /* 0x000fea0003800000 */
.L_x_460:
        /* <DEDUP_REMOVED lines=13> */
.L_x_463:
[----:B------:R-:W-:Y:S05]  /*1a8a0*/  BSYNC B1 ;  /* 0x0000000000017941 */ /* 0x000fea0003800000 */
.L_x_462:
        /* <DEDUP_REMOVED lines=13> */
.L_x_465:
[----:B------:R-:W-:Y:S05]  /*1a980*/  BSYNC B1 ;  /* 0x0000000000017941 */ /* 0x000fea0003800000 */
.L_x_464:
        /* <DEDUP_REMOVED lines=13> */
.L_x_467:
[----:B------:R-:W-:Y:S05]  /*1aa60*/  BSYNC B1 ;  /* 0x0000000000017941 */ /* 0x000fea0003800000 */
.L_x_466:
        /* <DEDUP_REMOVED lines=13> */
.L_x_469:
[----:B------:R-:W-:Y:S05]  /*1ab40*/  BSYNC B1 ;  /* 0x0000000000017941 */ /* 0x000fea0003800000 */
.L_x_468:
        /* <DEDUP_REMOVED lines=13> */
.L_x_471:
[----:B------:R-:W-:Y:S05]  /*1ac20*/  BSYNC B1 ;  /* 0x0000000000017941 */ /* 0x000fea0003800000 */
.L_x_470:
        /* <DEDUP_REMOVED lines=13> */
.L_x_473:
[----:B------:R-:W-:Y:S05]  /*1ad00*/  BSYNC B1 ;  /* 0x0000000000017941 */ /* 0x000fea0003800000 */
.L_x_472:
        /* <DEDUP_REMOVED lines=13> */
.L_x_475:
[----:B------:R-:W-:Y:S05]  /*1ade0*/  BSYNC B1 ;  /* 0x0000000000017941 */ /* 0x000fea0003800000 */
.L_x_474:
        /* <DEDUP_REMOVED lines=13> */
.L_x_477:
[----:B------:R-:W-:Y:S05]  /*1aec0*/  BSYNC B1 ;  /* 0x0000000000017941 */ /* 0x000fea0003800000 */
.L_x_476:
        /* <DEDUP_REMOVED lines=13> */
.L_x_479:
[----:B------:R-:W-:Y:S05]  /*1afa0*/  BSYNC B1 ;  /* 0x0000000000017941 */ /* 0x000fea0003800000 */
.L_x_478:
        /* <DEDUP_REMOVED lines=13> */
.L_x_481:
[----:B------:R-:W-:Y:S05]  /*1b080*/  BSYNC B1 ;  /* 0x0000000000017941 */ /* 0x000fea0003800000 */
.L_x_480:
        /* <DEDUP_REMOVED lines=13> */
.L_x_483:
[----:B------:R-:W-:Y:S05]  /*1b160*/  BSYNC B1 ;  /* 0x0000000000017941 */ /* 0x000fea0003800000 */
.L_x_482:
        /* <DEDUP_REMOVED lines=13> */
.L_x_485:
[----:B------:R-:W-:Y:S05]  /*1b240*/  BSYNC B1 ;  /* 0x0000000000017941 */ /* 0x000fea0003800000 */
.L_x_484:
        /* <DEDUP_REMOVED lines=13> */
.L_x_487:
[----:B------:R-:W-:Y:S05]  /*1b320*/  BSYNC B1 ;  /* 0x0000000000017941 */ /* 0x000fea0003800000 */
.L_x_486:
        /* <DEDUP_REMOVED lines=13> */
.L_x_489:
[----:B------:R-:W-:Y:S05]  /*1b400*/  BSYNC B1 ;  /* 0x0000000000017941 */ /* 0x000fea0003800000 */
.L_x_488:
        /* <DEDUP_REMOVED lines=13> */
.L_x_491:
[----:B------:R-:W-:Y:S05]  /*1b4e0*/  BSYNC B1 ;  /* 0x0000000000017941 */ /* 0x000fea0003800000 */
.L_x_490:
        /* <DEDUP_REMOVED lines=13> */
.L_x_493:
[----:B------:R-:W-:Y:S05]  /*1b5c0*/  BSYNC B1 ;  /* 0x0000000000017941 */ /* 0x000fea0003800000 */
.L_x_492:
        /* <DEDUP_REMOVED lines=13> */
.L_x_495:
[----:B------:R-:W-:Y:S05]  /*1b6a0*/  BSYNC B1 ;  /* 0x0000000000017941 */ /* 0x000fea0003800000 */
.L_x_494:
        /* <DEDUP_REMOVED lines=13> */
.L_x_497:
[----:B------:R-:W-:Y:S05]  /*1b780*/  BSYNC B1 ;  /* 0x0000000000017941 */ /* 0x000fea0003800000 */
.L_x_496:
        /* <DEDUP_REMOVED lines=13> */
.L_x_499:
[----:B------:R-:W-:Y:S05]  /*1b860*/  BSYNC B1 ;  /* 0x0000000000017941 */ /* 0x000fea0003800000 */
.L_x_498:
        /* <DEDUP_REMOVED lines=13> */
.L_x_501:
[----:B------:R-:W-:Y:S05]  /*1b940*/  BSYNC B1 ;  /* 0x0000000000017941 */ /* 0x000fea0003800000 */
.L_x_500:
        /* <DEDUP_REMOVED lines=13> */
.L_x_503:
[----:B------:R-:W-:Y:S05]  /*1ba20*/  BSYNC B1 ;  /* 0x0000000000017941 */ /* 0x000fea0003800000 */
.L_x_502:
        /* <DEDUP_REMOVED lines=13> */
.L_x_505:
[----:B------:R-:W-:Y:S05]  /*1bb00*/  BSYNC B1 ;  /* 0x0000000000017941 */ /* 0x000fea0003800000 */
.L_x_504:
        /* <DEDUP_REMOVED lines=13> */
.L_x_507:
[----:B------:R-:W-:Y:S05]  /*1bbe0*/  BSYNC B1 ;  /* 0x0000000000017941 */ /* 0x000fea0003800000 */
.L_x_506:
        /* <DEDUP_REMOVED lines=13> */
.L_x_509:
[----:B------:R-:W-:Y:S05]  /*1bcc0*/  BSYNC B1 ;  /* 0x0000000000017941 */ /* 0x000fea0003800000 */
.L_x_508:
        /* <DEDUP_REMOVED lines=13> */
.L_x_511:
[----:B------:R-:W-:Y:S05]  /*1bda0*/  BSYNC B1 ;  /* 0x0000000000017941 */ /* 0x000fea0003800000 */
.L_x_510:
        /* <DEDUP_REMOVED lines=13> */
.L_x_513:
[----:B------:R-:W-:Y:S05]  /*1be80*/  BSYNC B1 ;  /* 0x0000000000017941 */ /* 0x000fea0003800000 */
.L_x_512:
        /* <DEDUP_REMOVED lines=13> */
.L_x_515:
[----:B------:R-:W-:Y:S05]  /*1bf60*/  BSYNC B1 ;  /* 0x0000000000017941 */ /* 0x000fea0003800000 */
.L_x_514:
        /* <DEDUP_REMOVED lines=13> */
.L_x_517:
[----:B------:R-:W-:Y:S05]  /*1c040*/  BSYNC B1 ;  /* 0x0000000000017941 */ /* 0x000fea0003800000 */
.L_x_516:
        /* <DEDUP_REMOVED lines=13> */
.L_x_519:
[----:B------:R-:W-:Y:S05]  /*1c120*/  BSYNC B1 ;  /* 0x0000000000017941 */ /* 0x000fea0003800000 */
.L_x_518:
        /* <DEDUP_REMOVED lines=13> */
.L_x_521:
[----:B------:R-:W-:Y:S05]  /*1c200*/  BSYNC B1 ;  /* 0x0000000000017941 */ /* 0x000fea0003800000 */
.L_x_520:
        /* <DEDUP_REMOVED lines=13> */
.L_x_523:
[----:B------:R-:W-:Y:S05]  /*1c2e0*/  BSYNC B1 ;  /* 0x0000000000017941 */ /* 0x000fea0003800000 */
.L_x_522:
        /* <DEDUP_REMOVED lines=13> */
.L_x_525:
[----:B------:R-:W-:Y:S05]  /*1c3c0*/  BSYNC B1 ;  /* 0x0000000000017941 */ /* 0x000fea0003800000 */
.L_x_524:
        /* <DEDUP_REMOVED lines=13> */
.L_x_527:
[----:B------:R-:W-:Y:S05]  /*1c4a0*/  BSYNC B1 ;  /* 0x0000000000017941 */ /* 0x000fea0003800000 */
.L_x_526:
        /* <DEDUP_REMOVED lines=13> */
.L_x_529:
[----:B------:R-:W-:Y:S05]  /*1c580*/  BSYNC B1 ;  /* 0x0000000000017941 */ /* 0x000fea0003800000 */
.L_x_528:
        /* <DEDUP_REMOVED lines=13> */
.L_x_531:
[----:B------:R-:W-:Y:S05]  /*1c660*/  BSYNC B1 ;  /* 0x0000000000017941 */ /* 0x000fea0003800000 */
.L_x_530:
        /* <DEDUP_REMOVED lines=13> */
.L_x_533:
[----:B------:R-:W-:Y:S05]  /*1c740*/  BSYNC B1 ;  /* 0x0000000000017941 */ /* 0x000fea0003800000 */
.L_x_532:
        /* <DEDUP_REMOVED lines=13> */
.L_x_535:
[----:B------:R-:W-:Y:S05]  /*1c820*/  BSYNC B1 ;  /* 0x0000000000017941 */ /* 0x000fea0003800000 */
.L_x_534:
        /* <DEDUP_REMOVED lines=13> */
.L_x_537:
[----:B------:R-:W-:Y:S05]  /*1c900*/  BSYNC B1 ;  /* 0x0000000000017941 */ /* 0x000fea0003800000 */
.L_x_536:
        /* <DEDUP_REMOVED lines=13> */
.L_x_539:
[----:B------:R-:W-:Y:S05]  /*1c9e0*/  BSYNC B1 ;  /* 0x0000000000017941 */ /* 0x000fea0003800000 */
.L_x_538:
        /* <DEDUP_REMOVED lines=13> */
.L_x_541:
[----:B------:R-:W-:Y:S05]  /*1cac0*/  BSYNC B1 ;  /* 0x0000000000017941 */ /* 0x000fea0003800000 */
.L_x_540:
        /* <DEDUP_REMOVED lines=13> */
.L_x_543:
[----:B------:R-:W-:Y:S05]  /*1cba0*/  BSYNC B1 ;  /* 0x0000000000017941 */ /* 0x000fea0003800000 */
.L_x_542:
        /* <DEDUP_REMOVED lines=13> */
.L_x_545:
[----:B------:R-:W-:Y:S05]  /*1cc80*/  BSYNC B1 ;  /* 0x0000000000017941 */ /* 0x000fea0003800000 */
.L_x_544:
        /* <DEDUP_REMOVED lines=13> */
.L_x_547:
[----:B------:R-:W-:Y:S05]  /*1cd60*/  BSYNC B1 ;  /* 0x0000000000017941 */ /* 0x000fea0003800000 */
.L_x_546:
[----:B--234-:R-:W2:Y:S01]  /*1cd70*/  LDL.LU R3, [R1+0x44c] ;  /* 0x00044c0001037983 */ /* 0x01cea20000300800 */
        /* <DEDUP_REMOVED lines=12> */
.L_x_549:
[----:B------:R-:W-:Y:S05]  /*1ce40*/  BSYNC B1 ;  /* 0x0000000000017941 */ /* 0x000fea0003800000 */
.L_x_548:
[----:B--2---:R-:W2:Y:S01]  /*1ce50*/  LDL.LU R3, [R1+0x450] ;  /* 0x0004500001037983 */ /* 0x004ea20000300800 */
        /* <DEDUP_REMOVED lines=12> */
.L_x_551:
[----:B------:R-:W-:Y:S05]  /*1cf20*/  BSYNC B1 ;  /* 0x0000000000017941 */ /* 0x000fea0003800000 */
.L_x_550:
[----:B------:R-:W-:Y:S05]  /*1cf30*/  @P1 BRA `(.L_x_552) ;  /* 0x00000048008c1947 */ /* 0x000fea0003800000 */
[----:B------:R-:W2:Y:S01]  /*1cf40*/  LDL.LU R2, [R1+0x454] ;  /* 0x0004540001027983 */ /* 0x000ea20000300800 */
[----:B-----5:R-:W-:-:S04]  /*1cf50*/  LOP3.LUT R0, R0, 0xff, RZ, 0xc0, !PT ;  /* 0x000000ff00007812 */ /* 0x020fc800078ec0ff */
[----:B------:R-:W-:-:S05]  /*1cf60*/  F2FP.F16.E5M2.UNPACK_B R0, R0 ;  /* 0x00000000ff00723e */ /* 0x000fca00020004ff */
[----:B------:R-:W-:-:S05]  /*1cf70*/  HADD2.F32 R0, -RZ, R0.H0_H0 ;  /* 0x20000000ff007230 */ /* 0x000fca0000004100 */
[----:B------:R-:W-:-:S04]  /*1cf80*/  FMUL R0, R0, UR23 ;  /* 0x0000001700007c20 */ /* 0x000fc80008400000 */
[----:B--2---:R-:W-:-:S05]  /*1cf90*/  FFMA R0, R2, UR22, R0 ;  /* 0x0000001602007c23 */ /* 0x004fca0008000000 */
[----:B------:R-:W-:-:S05]  /*1cfa0*/  F2FP.SATFINITE.E5M2.F32.PACK_AB_MERGE_C R3, RZ, R0, RZ ;  /* 0x00000000ff03723e */ /* 0x000fca00048060ff */
[----:B------:R2:W-:Y:S01]  /*1cfb0*/  STG.E.U8 desc[UR20][R26.64+0xf9], R3 ;  /* 0x0000f9031a007986 */ /* 0x0005e2000c101114 */
[----:B------:R-:W-:Y:S05]  /*1cfc0*/  BRA `(.L_x_552) ;  /* 0x0000004800687947 */ /* 0x000fea0003800000 */
.L_x_39:
[----:B------:R-:W-:Y:S01]  /*1cfd0*/  ISETP.GE.AND P3, PT, R32, 0x1, PT ;  /* 0x000000012000780c */ /* 0x000fe20003f66270 */
[----:B------:R-:W-:Y:S01]  /*1cfe0*/  FMUL R4, R4, UR22 ;  /* 0x0000001604047c20 */ /* 0x000fe20008400000 */
[----:B------:R-:W2:Y:S02]  /*1cff0*/  LDL.LU R35, [R1+0x200] ;  /* 0x0002000001237983 */ /* 0x000ea40000300800 */
[----:B------:R-:W-:Y:S02]  /*1d000*/  ISETP.LT.OR P0, PT, R0, 0x1, !P3 ;  /* 0x000000010000780c */ /* 0x000fe40005f01670 */
[----:B------:R-:W-:Y:S01]  /*1d010*/  F2FP.SATFINITE.E5M2.F32.PACK_AB_MERGE_C R4, RZ, R4, RZ ;  /* 0x00000004ff04723e */ /* 0x000fe200048060ff */
[----:B------:R-:W-:Y:S01]  /*1d020*/  FMUL R5, R5, UR22 ;  /* 0x0000001605057c20 */ /* 0x000fe20008400000 */
[----:B------:R-:W-:Y:S01]  /*1d030*/  ISETP.GE.AND P2, PT, R32, 0x9, PT ;  /* 0x000000092000780c */ /* 0x000fe20003f46270 */
[----:B------:R-:W-:Y:S01]  /*1d040*/  FMUL R6, R6, UR22 ;  /* 0x0000001606067c20 */ /* 0x000fe20008400000 */
[----:B------:R-:W-:Y:S01]  /*1d050*/  FMUL R7, R7, UR22 ;  /* 0x0000001607077c20 */ /* 0x000fe20008400000 */
[----:B------:R-:W-:Y:S01]  /*1d060*/  ISETP.LT.OR P1, PT, R0, 0x9, !P3 ;  /* 0x000000090000780c */ /* 0x000fe20005f21670 */
[----:B------:R-:W-:Y:S01]  /*1d070*/  FMUL R8, R8, UR22 ;  /* 0x0000001608087c20 */ /* 0x000fe20008400000 */
[----:B------:R-:W-:Y:S01]  /*1d080*/  ISETP.LT.OR P5, PT, R0, 0xa, !P3 ;  /* 0x0000000a0000780c */ /* 0x000fe20005fa1670 */
[----:B------:R-:W-:Y:S01]  /*1d090*/  FMUL R9, R9, UR22 ;  /* 0x0000001609097c20 */ /* 0x000fe20008400000 */
[----:B------:R-:W-:Y:S01]  /*1d0a0*/  FMUL R10, R10, UR22 ;  /* 0x000000160a0a7c20 */ /* 0x000fe20008400000 */
[----:B------:R-:W-:Y:S01]  /*1d0b0*/  FMUL R11, R11, UR22 ;  /* 0x000000160b0b7c20 */ /* 0x000fe20008400000 */
[----:B------:R-:W-:Y:S01]  /*1d0c0*/  @!P0 STG.E.U8 desc[UR20][R2.64], R4 ;  /* 0x0000000402008986 */ /* 0x000fe2000c101114 */
[----:B------:R-:W-:-:S02]  /*1d0d0*/  ISETP.LT.OR P0, PT, R0, 0x2, !P3 ;  /* 0x000000020000780c */ /* 0x000fc40005f01670 */
[----:B------:R-:W-:Y:S01]  /*1d0e0*/  F2FP.SATFINITE.E5M2.F32.PACK_AB_MERGE_C R5, RZ, R5, RZ ;  /* 0x00000005ff05723e */ /* 0x000fe200048060ff */
[----:B------:R-:W-:Y:S01]  /*1d0f0*/  FMUL R12, R12, UR22 ;  /* 0x000000160c0c7c20 */ /* 0x000fe20008400000 */
[----:B------:R-:W-:Y:S01]  /*1d100*/  F2FP.SATFINITE.E5M2.F32.PACK_AB_MERGE_C R6, RZ, R6, RZ ;  /* 0x00000006ff06723e */ /* 0x000fe200048060ff */
[----:B------:R-:W-:Y:S01]  /*1d110*/  FMUL R13, R13, UR22 ;  /* 0x000000160d0d7c20 */ /* 0x000fe20008400000 */
[----:B------:R-:W-:Y:S01]  /*1d120*/  FMUL R14, R14, UR22 ;  /* 0x000000160e0e7c20 */ /* 0x000fe20008400000 */
[----:B------:R-:W-:Y:S01]  /*1d130*/  FMUL R15, R15, UR22 ;  /* 0x000000160f0f7c20 */ /* 0x000fe20008400000 */
[----:B------:R-:W-:Y:S01]  /*1d140*/  FMUL R16, R16, UR22 ;  /* 0x0000001610107c20 */ /* 0x000fe20008400000 */
[----:B------:R-:W-:Y:S01]  /*1d150*/  FMUL R17, R17, UR22 ;  /* 0x0000001611117c20 */ /* 0x000fe20008400000 */
[----:B------:R-:W-:Y:S01]  /*1d160*/  FMUL R18, R18, UR22 ;  /* 0x0000001612127c20 */ /* 0x000fe20008400000 */
[----:B------:R-:W-:Y:S01]  /*1d170*/  FMUL R19, R19, UR22 ;  /* 0x0000001613137c20 */ /* 0x000fe20008400000 */
[----:B------:R-:W-:Y:S01]  /*1d180*/  FMUL R20, R20, UR22 ;  /* 0x0000001614147c20 */ /* 0x000fe20008400000 */
[----:B------:R0:W-:Y:S01]  /*1d190*/  @!P0 STG.E.U8 desc[UR20][R2.64+0x1], R5 ;  /* 0x0000010502008986 */ /* 0x0001e2000c101114 */
[----:B------:R-:W-:-:S02]  /*1d1a0*/  ISETP.LT.OR P0, PT, R0, 0x1, !P2 ;  /* 0x000000010000780c */ /* 0x000fc40005701670 */
[----:B------:R-:W-:Y:S01]  /*1d1b0*/  F2FP.SATFINITE.E5M2.F32.PACK_AB_MERGE_C R7, RZ, R7, RZ ;  /* 0x00000007ff07723e */ /* 0x000fe200048060ff */
[----:B------:R-:W-:Y:S01]  /*1d1c0*/  FMUL R21, R21, UR22 ;  /* 0x0000001615157c20 */ /* 0x000fe20008400000 */
[----:B------:R-:W-:Y:S01]  /*1d1d0*/  FMUL R22, R22, UR22 ;  /* 0x0000001616167c20 */ /* 0x000fe20008400000 */
[----:B------:R-:W4:Y:S08]  /*1d1e0*/  LDL.LU R34, [R1+0x204] ;  /* 0x0002040001227983 */ /* 0x000f300000300800 */
[----:B------:R-:W-:Y:S01]  /*1d1f0*/  @!P0 STG.E.U8 desc[UR20][R24.64], R6 ;  /* 0x0000000618008986 */ /* 0x000fe2000c101114 */
[----:B------:R-:W-:-:S02]  /*1d200*/  ISETP.LT.OR P0, PT, R0, 0x2, !P2 ;  /* 0x000000020000780c */ /* 0x000fc40005701670 */
[----:B------:R-:W-:Y:S01]  /*1d210*/  F2FP.SATFINITE.E5M2.F32.PACK_AB_MERGE_C R8, RZ, R8, RZ ;  /* 0x00000008ff08723e */ /* 0x000fe200048060ff */
[----:B------:R-:W5:Y:S01]  /*1d220*/  LDL.LU R38, [R1+0x208] ;  /* 0x0002080001267983 */ /* 0x000f620000300800 */
[----:B------:R-:W-:Y:S02]  /*1d230*/  F2FP.SATFINITE.E5M2.F32.PACK_AB_MERGE_C R9, RZ, R9, RZ ;  /* 0x00000009ff09723e */ /* 0x000fe400048060ff */
[----:B------:R-:W-:Y:S01]  /*1d240*/  F2FP.SATFINITE.E5M2.F32.PACK_AB_MERGE_C R10, RZ, R10, RZ ;  /* 0x0000000aff0a723e */ /* 0x000fe200048060ff */
[----:B------:R-:W-:Y:S01]  /*1d250*/  FMUL R23, R23, UR22 ;  /* 0x0000001617177c20 */ /* 0x000fe20008400000 */
[----:B------:R-:W-:Y:S01]  /*1d260*/  F2FP.SATFINITE.E5M2.F32.PACK_AB_MERGE_C R11, RZ, R11, RZ ;  /* 0x0000000bff0b723e */ /* 0x000fe200048060ff */
[----:B------:R-:W3:Y:S04]  /*1d270*/  LDL.LU R37, [R1+0x20c] ;  /* 0x00020c0001257983 */ /* 0x000ee80000300800 */
[----:B------:R1:W-:Y:S01]  /*1d280*/  @!P0 STG.E.U8 desc[UR20][R24.64+0x1], R7 ;  /* 0x0000010718008986 */ /* 0x0003e2000c101114 */
[----:B------:R-:W-:-:S03]  /*1d290*/  ISETP.LT.OR P0, PT, R0, 0x9, !P2 ;  /* 0x000000090000780c */ /* 0x000fc60005701670 */
[----:B------:R-:W-:Y:S01]  /*1d2a0*/  @!P1 STG.E.U8 desc[UR20][R2.64+0x8], R8 ;  /* 0x0000080802009986 */ /* 0x000fe2000c101114 */
[----:B------:R-:W-:-:S03]  /*1d2b0*/  ISETP.LT.OR P1, PT, R0, 0xa, !P2 ;  /* 0x0000000a0000780c */ /* 0x000fc60005721670 */
[----:B------:R-:W-:Y:S01]  /*1d2c0*/  @!P5 STG.E.U8 desc[UR20][R2.64+0x9], R9 ;  /* 0x000009090200d986 */ /* 0x000fe2000c101114 */
[----:B------:R-:W-:Y:S02]  /*1d2d0*/  ISETP.LT.OR P5, PT, R0, 0x11, !P3 ;  /* 0x000000110000780c */ /* 0x000fe40005fa1670 */
[----:B------:R-:W-:Y:S01]  /*1d2e0*/  F2FP.SATFINITE.E5M2.F32.PACK_AB_MERGE_C R12, RZ, R12, RZ ;  /* 0x0000000cff0c723e */ /* 0x000fe200048060ff */
[----:B------:R-:W-:Y:S01]  /*1d2f0*/  FMUL R152, R152, UR22 ;  /* 0x0000001698987c20 */ /* 0x000fe20008400000 */
[----:B------:R-:W-:Y:S01]  /*1d300*/  F2FP.SATFINITE.E5M2.F32.PACK_AB_MERGE_C R13, RZ, R13, RZ ;  /* 0x0000000dff0d723e */ /* 0x000fe200048060ff */
[----:B------:R-:W-:Y:S01]  /*1d310*/  @!P0 STG.E.U8 desc[UR20][R24.64+0x8], R10 ;  /* 0x0000080a18008986 */ /* 0x000fe2000c101114 */
[----:B------:R-:W-:-:S03]  /*1d320*/  ISETP.LT.OR P0, PT, R0, 0x12, !P3 ;  /* 0x000000120000780c */ /* 0x000fc60005f01670 */
[----:B------:R-:W-:Y:S01]  /*1d330*/  @!P1 STG.E.U8 desc[UR20][R24.64+0x9], R11 ;  /* 0x0000090b18009986 */ /* 0x000fe2000c101114 */
[----:B------:R-:W-:-:S03]  /*1d340*/  ISETP.LT.OR P1, PT, R0, 0x11, !P2 ;  /* 0x000000110000780c */ /* 0x000fc60005721670 */
[----:B------:R-:W-:Y:S01]  /*1d350*/  @!P5 STG.E.U8 desc[UR20][R2.64+0x10], R12 ;  /* 0x0000100c0200d986 */ /* 0x000fe2000c101114 */
[C---:B------:R-:W-:Y:S02]  /*1d360*/  ISETP.LT.OR P5, PT, R0.reuse, 0x12, !P2 ;  /* 0x000000120000780c */ /* 0x040fe400057a1670 */
[----:B------:R-:W-:Y:S01]  /*1d370*/  F2FP.SATFINITE.E5M2.F32.PACK_AB_MERGE_C R14, RZ, R14, RZ ;  /* 0x0000000eff0e723e */ /* 0x000fe200048060ff */
[----:B------:R-:W4:Y:S04]  /*1d380*/  LDL.LU R33, [R1+0x210] ;  /* 0x0002100001217983 */ /* 0x000f280000300800 */
[----:B------:R-:W-:Y:S01]  /*1d390*/  @!P0 STG.E.U8 desc[UR20][R2.64+0x11], R13 ;  /* 0x0000110d02008986 */ /* 0x000fe2000c101114 */
[----:B------:R-:W-:Y:S02]  /*1d3a0*/  ISETP.LT.OR P0, PT, R0, 0x19, !P3 ;  /* 0x000000190000780c */ /* 0x000fe40005f01670 */
[----:B------:R-:W-:-:S02]  /*1d3b0*/  F2FP.SATFINITE.E5M2.F32.PACK_AB_MERGE_C R15, RZ, R15, RZ ;  /* 0x0000000fff0f723e */ /* 0x000fc400048060ff */
[----:B------:R-:W-:Y:S01]  /*1d3c0*/  F2FP.SATFINITE.E5M2.F32.PACK_AB_MERGE_C R16, RZ, R16, RZ ;  /* 0x00000010ff10723e */ /* 0x000fe200048060ff */
[----:B------:R-:W-:Y:S01]  /*1d3d0*/  @!P1 STG.E.U8 desc[UR20][R24.64+0x10], R14 ;  /* 0x0000100e18009986 */ /* 0x000fe2000c101114 */
        /* <DEDUP_REMOVED lines=8> */
[----:B------:R-:W3:Y:S01]  /*1d460*/  LDL.LU R31, [R1+0x214] ;  /* 0x00021400011f7983 */ /* 0x000ee20000300800 */
[----:B------:R-:W-:-:S03]  /*1d470*/  F2FP.SATFINITE.E5M2.F32.PACK_AB_MERGE_C R19, RZ, R19, RZ ;  /* 0x00000013ff13723e */ /* 0x000fc600048060ff */
[----:B------:R-:W-:Y:S01]  /*1d480*/  @!P1 STG.E.U8 desc[UR20][R2.64+0x19], R17 ;  /* 0x0000191102009986 */ /* 0x000fe2000c101114 */
[----:B------:R-:W-:-:S03]  /*1d490*/  ISETP.LT.OR P1, PT, R0, 0x21, !P3 ;  /* 0x000000210000780c */ /* 0x000fc60005f21670 */
[----:B------:R-:W-:Y:S01]  /*1d4a0*/  @!P5 STG.E.U8 desc[UR20][R24.64+0x18], R18 ;  /* 0x000018121800d986 */ /* 0x000fe2000c101114 */
[----:B------:R-:W-:-:S03]  /*1d4b0*/  ISETP.LT.OR P5, PT, R0, 0x22, !P3 ;  /* 0x000000220000780c */ /* 0x000fc60005fa1670 */
[----:B------:R-:W-:Y:S01]  /*1d4c0*/  @!P0 STG.E.U8 desc[UR20][R24.64+0x19], R19 ;  /* 0x0000191318008986 */ /* 0x000fe2000c101114 */
[----:B------:R-:W-:Y:S02]  /*1d4d0*/  ISETP.LT.OR P0, PT, R0, 0x21, !P2 ;  /* 0x000000210000780c */ /* 0x000fe40005701670 */
[----:B------:R-:W-:Y:S01]  /*1d4e0*/  F2FP.SATFINITE.E5M2.F32.PACK_AB_MERGE_C R20, RZ, R20, RZ ;  /* 0x00000014ff14723e */ /* 0x000fe200048060ff */
[----:B------:R-:W3:Y:S01]  /*1d4f0*/  LDL.LU R30, [R1+0x218] ;  /* 0x00021800011e7983 */ /* 0x000ee20000300800 */
[----:B------:R-:W-:Y:S01]  /*1d500*/  F2FP.SATFINITE.E5M2.F32.PACK_AB_MERGE_C R21, RZ, R21, RZ ;  /* 0x00000015ff15723e */ /* 0x000fe200048060ff */
[----:B------:R-:W-:Y:S01]  /*1d510*/  FMUL R154, R154, UR22 ;  /* 0x000000169a9a7c20 */ /* 0x000fe20008400000 */
[----:B------:R-:W-:Y:S01]  /*1d520*/  F2FP.SATFINITE.E5M2.F32.PACK_AB_MERGE_C R22, RZ, R22, RZ ;  /* 0x00000016ff16723e */ /* 0x000fe200048060ff */
[----:B------:R-:W-:Y:S01]  /*1d530*/  @!P1 STG.E.U8 desc[UR20][R2.64+0x20], R20 ;  /* 0x0000201402009986 */ /* 0x000fe2000c101114 */
[C---:B------:R-:W-:Y:S01]  /*1d540*/  ISETP.LT.OR P1, PT, R0.reuse, 0x22, !P2 ;  /* 0x000000220000780c */ /* 0x040fe20005721670 */
[----:B------:R-:W-:Y:S01]  /*1d550*/  FMUL R155, R155, UR22 ;  /* 0x000000169b9b7c20 */ /* 0x000fe20008400000 */
[----:B------:R-:W-:Y:S01]  /*1d560*/  F2FP.SATFINITE.E5M2.F32.PACK_AB_MERGE_C R23, RZ, R23, RZ ;  /* 0x00000017ff17723e */ /* 0x000fe200048060ff */
[----:B------:R-:W-:Y:S01]  /*1d570*/  @!P5 STG.E.U8 desc[UR20][R2.64+0x21], R21 ;  /* 0x000021150200d986 */ /* 0x000fe2000c101114 */
[----:B------:R-:W-:Y:S01]  /*1d580*/  ISETP.LT.OR P5, PT, R0, 0x29, !P3 ;  /* 0x000000290000780c */ /* 0x000fe20005fa1670 */
[----:B------:R-:W-:Y:S01]  /*1d590*/  FMUL R156, R156, UR22 ;  /* 0x000000169c9c7c20 */ /* 0x000fe20008400000 */
[----:B------:R-:W-:Y:S01]  /*1d5a0*/  F2FP.SATFINITE.E5M2.F32.PACK_AB_MERGE_C R152, RZ, R152, RZ ;  /* 0x00000098ff98723e */ /* 0x000fe200048060ff */
[----:B------:R-:W-:Y:S01]  /*1d5b0*/  @!P0 STG.E.U8 desc[UR20][R24.64+0x20], R22 ;  /* 0x0000201618008986 */ /* 0x000fe2000c101114 */
[----:B------:R-:W-:Y:S01]  /*1d5c0*/  ISETP.LT.OR P0, PT, R0, 0x2a, !P3 ;  /* 0x0000002a0000780c */ /* 0x000fe20005f01670 */
[----:B------:R-:W-:Y:S01]  /*1d5d0*/  FMUL R157, R157, UR22 ;  /* 0x000000169d9d7c20 */ /* 0x000fe20008400000 */
        /* <DEDUP_REMOVED lines=12> */
[C---:B------:R-:W-:Y:S01]  /*1d6a0*/  ISETP.LT.OR P0, PT, R0.reuse, 0x31, !P3 ;  /* 0x000000310000780c */ /* 0x040fe20005f01670 */
[----:B------:R-:W-:Y:S01]  /*1d6b0*/  FMUL R161, R161, UR22 ;  /* 0x00000016a1a17c20 */ /* 0x000fe20008400000 */
[----:B------:R-:W-:Y:S01]  /*1d6c0*/  ISETP.LT.OR P6, PT, R0, 0x32, !P2 ;  /* 0x000000320000780c */ /* 0x000fe200057c1670 */
        /* <DEDUP_REMOVED lines=43> */
[----:B0-----:R-:W-:Y:S01]  /*1d980*/  F2FP.SATFINITE.E5M2.F32.PACK_AB_MERGE_C R5, RZ, R168, RZ ;  /* 0x000000a8ff05723e */ /* 0x001fe200048060ff */
[----:B------:R-:W-:Y:S01]  /*1d990*/  @!P0 STG.E.U8 desc[UR20][R2.64+0x40], R164 ;  /* 0x000040a402008986 */ /* 0x000fe2000c101114 */
[----:B------:R-:W-:Y:S01]  /*1d9a0*/  ISETP.LT.OR P0, PT, R0, 0x49, !P3 ;  /* 0x000000490000780c */ /* 0x000fe20005f01670 */
[----:B------:R-:W-:Y:S01]  /*1d9b0*/  FMUL R174, R174, UR22 ;  /* 0x00000016aeae7c20 */ /* 0x000fe20008400000 */
[----:B------:R-:W-:Y:S01]  /*1d9c0*/  F2FP.SATFINITE.E5M2.F32.PACK_AB_MERGE_C R169, RZ, R169, RZ ;  /* 0x000000a9ffa9723e */ /* 0x000fe200048060ff */
[----:B------:R-:W-:Y:S01]  /*1d9d0*/  @!P1 STG.E.U8 desc[UR20][R2.64+0x41], R165 ;  /* 0x000041a502009986 */ /* 0x000fe2000c101114 */
[C---:B------:R-:W-:Y:S01]  /*1d9e0*/  ISETP.LT.OR P1, PT, R0.reuse, 0x4a, !P3 ;  /* 0x0000004a0000780c */ /* 0x040fe20005f21670 */
[----:B------:R-:W-:Y:S01]  /*1d9f0*/  FMUL R175, R175, UR22 ;  /* 0x00000016afaf7c20 */ /* 0x000fe20008400000 */
[----:B-1----:R-:W-:Y:S01]  /*1da00*/  F2FP.SATFINITE.E5M2.F32.PACK_AB_MERGE_C R7, RZ, R170, RZ ;  /* 0x000000aaff07723e */ /* 0x002fe200048060ff */
        /* <DEDUP_REMOVED lines=8> */
[----:B------:R0:W-:Y:S01]  /*1da90*/  @!P0 STG.E.U8 desc[UR20][R2.64+0x48], R5 ;  /* 0x0000480502008986 */ /* 0x0001e2000c101114 */
[----:B------:R-:W-:Y:S01]  /*1daa0*/  ISETP.LT.OR P0, PT, R0, 0x51, !P3 ;  /* 0x000000510000780c */ /* 0x000fe20005f01670 */
[----:B------:R-:W-:Y:S01]  /*1dab0*/  FMUL R178, R178, UR22 ;  /* 0x00000016b2b27c20 */ /* 0x000fe20008400000 */
[----:B------:R-:W-:Y:S01]  /*1dac0*/  F2FP.SATFINITE.E5M2.F32.PACK_AB_MERGE_C R175, RZ, R175, RZ ;  /* 0x000000afffaf723e */ /* 0x000fe200048060ff */
[----:B------:R-:W-:Y:S01]  /*1dad0*/  @!P1 STG.E.U8 desc[UR20][R2.64+0x49], R169 ;  /* 0x000049a902009986 */ /* 0x000fe2000c101114 */
[----:B------:R-:W-:Y:S01]  /*1dae0*/  ISETP.LT.OR P1, PT, R0, 0x52, !P3 ;  /* 0x000000520000780c */ /* 0x000fe20005f21670 */
[----:B------:R-:W-:Y:S01]  /*1daf0*/  FMUL R179, R179, UR22 ;  /* 0x00000016b3b37c20 */ /* 0x000fe20008400000 */
[----:B------:R-:W-:Y:S01]  /*1db00*/  FMUL R180, R180, UR22 ;  /* 0x00000016b4b47c20 */ /* 0x000fe20008400000 */
[----:B------:R1:W-:Y:S01]  /*1db10*/  @!P5 STG.E.U8 desc[UR20][R24.64+0x48], R7 ;  /* 0x000048071800d986 */ /* 0x0003e2000c101114 */
[----:B------:R-:W-:Y:S01]  /*1db20*/  ISETP.LT.OR P5, PT, R0, 0x51, !P2 ;  /* 0x000000510000780c */ /* 0x000fe200057a1670 */
[----:B------:R-:W-:Y:S01]  /*1db30*/  FMUL R181, R181, UR22 ;  /* 0x00000016b5b57c20 */ /* 0x000fe20008400000 */
[----:B------:R-:W-:Y:S01]  /*1db40*/  F2FP.SATFINITE.E5M2.F32.PACK_AB_MERGE_C R177, RZ, R177, RZ ;  /* 0x000000b1ffb1723e */ /* 0x000fe200048060ff */
[----:B------:R-:W-:Y:S01]  /*1db50*/  @!P6 STG.E.U8 desc[UR20][R24.64+0x49], R171 ;  /* 0x000049ab1800e986 */ /* 0x000fe2000c101114 */
[----:B0-----:R-:W-:Y:S01]  /*1db60*/  F2FP.SATFINITE.E5M2.F32.PACK_AB_MERGE_C R5, RZ, R172, RZ ;  /* 0x000000acff05723e */ /* 0x001fe200048060ff */
[----:B------:R-:W-:Y:S01]  /*1db70*/  FMUL R182, R182, UR22 ;  /* 0x00000016b6b67c20 */ /* 0x000fe20008400000 */
[C---:B------:R-:W-:Y:S01]  /*1db80*/  ISETP.LT.OR P6, PT, R0.reuse, 0x52, !P2 ;  /* 0x000000520000780c */ /* 0x040fe200057c1670 */
[----:B------:R-:W-:Y:S01]  /*1db90*/  FMUL R183, R183, UR22 ;  /* 0x00000016b7b77c20 */ /* 0x000fe20008400000 */
[----:B------:R-:W-:Y:S01]  /*1dba0*/  F2FP.SATFINITE.E5M2.F32.PACK_AB_MERGE_C R179, RZ, R179, RZ ;  /* 0x000000b3ffb3723e */ /* 0x000fe200048060ff */
[----:B------:R0:W-:Y:S01]  /*1dbb0*/  @!P0 STG.E.U8 desc[UR20][R2.64+0x50], R5 ;  /* 0x0000500502008986 */ /* 0x0001e2000c101114 */
[----:B------:R-:W-:Y:S01]  /*1dbc0*/  ISETP.LT.OR P0, PT, R0, 0x59, !P3 ;  /* 0x000000590000780c */ /* 0x000fe20005f01670 */
[----:B------:R-:W-:Y:S01]  /*1dbd0*/  FMUL R184, R184, UR22 ;  /* 0x00000016b8b87c20 */ /* 0x000fe20008400000 */
[----:B-1----:R-:W-:Y:S01]  /*1dbe0*/  F2FP.SATFINITE.E5M2.F32.PACK_AB_MERGE_C R7, RZ, R174, RZ ;  /* 0x000000aeff07723e */ /* 0x002fe200048060ff */
        /* <DEDUP_REMOVED lines=9> */
[----:B0-----:R-:W-:Y:S01]  /*1dc80*/  F2FP.SATFINITE.E5M2.F32.PACK_AB_MERGE_C R5, RZ, R176, RZ ;  /* 0x000000b0ff05723e */ /* 0x001fe200048060ff */
[----:B------:R-:W-:Y:S01]  /*1dc90*/  FMUL R187, R187, UR22 ;  /* 0x00000016bbbb7c20 */ /* 0x000fe20008400000 */
[----:B------:R-:W-:Y:S01]  /*1dca0*/  ISETP.LT.OR P6, PT, R0, 0x5a, !P2 ;  /* 0x0000005a0000780c */ /* 0x000fe200057c1670 */
[----:B------:R-:W-:Y:S01]  /*1dcb0*/  FMUL R188, R188, UR22 ;  /* 0x00000016bcbc7c20 */ /* 0x000fe20008400000 */
[----:B------:R-:W-:Y:S01]  /*1dcc0*/  F2FP.SATFINITE.E5M2.F32.PACK_AB_MERGE_C R185, RZ, R185, RZ ;  /* 0x000000b9ffb9723e */ /* 0x000fe200048060ff */
[----:B------:R0:W-:Y:S01]  /*1dcd0*/  @!P0 STG.E.U8 desc[UR20][R2.64+0x58], R5 ;  /* 0x0000580502008986 */ /* 0x0001e2000c101114 */
[C---:B------:R-:W-:Y:S01]  /*1dce0*/  ISETP.LT.OR P0, PT, R0.reuse, 0x61, !P3 ;  /* 0x000000610000780c */ /* 0x040fe20005f01670 */
[----:B------:R-:W-:Y:S01]  /*1dcf0*/  FMUL R189, R189, UR22 ;  /* 0x00000016bdbd7c20 */ /* 0x000fe20008400000 */
[----:B-1----:R-:W-:Y:S01]  /*1dd00*/  F2FP.SATFINITE.E5M2.F32.PACK_AB_MERGE_C R7, RZ, R178, RZ ;  /* 0x000000b2ff07723e */ /* 0x002fe200048060ff */
[----:B------:R-:W-:Y:S01]  /*1dd10*/  @!P1 STG.E.U8 desc[UR20][R2.64+0x59], R177 ;  /* 0x000059b102009986 */ /* 0x000fe2000c101114 */
[----:B------:R-:W-:Y:S01]  /*1dd20*/  ISETP.LT.OR P1, PT, R0, 0x62, !P3 ;  /* 0x000000620000780c */ /* 0x000fe20005f21670 */
[----:B------:R-:W-:Y:S01]  /*1dd30*/  FMUL R190, R190, UR22 ;  /* 0x00000016bebe7c20 */ /* 0x000fe20008400000 */
[----:B------:R-:W-:Y:S01]  /*1dd40*/  F2FP.SATFINITE.E5M2.F32.PACK_AB_MERGE_C R187, RZ, R187, RZ ;  /* 0x000000bbffbb723e */ /* 0x000fe200048060ff */
[----:B------:R1:W-:Y:S01]  /*1dd50*/  @!P5 STG.E.U8 desc[UR20][R24.64+0x58], R7 ;  /* 0x000058071800d986 */ /* 0x0003e2000c101114 */
[----:B------:R-:W-:Y:S01]  /*1dd60*/  ISETP.LT.OR P5, PT, R0, 0x61, !P2 ;  /* 0x000000610000780c */ /* 0x000fe200057a1670 */
[----:B------:R-:W-:Y:S01]  /*1dd70*/  FMUL R191, R191, UR22 ;  /* 0x00000016bfbf7c20 */ /* 0x000fe20008400000 */
[----:B------:R-:W-:Y:S01]  /*1dd80*/  FMUL R192, R192, UR22 ;  /* 0x00000016c0c07c20 */ /* 0x000fe20008400000 */
[----:B0-----:R-:W-:Y:S01]  /*1dd90*/  F2FP.SATFINITE.E5M2.F32.PACK_AB_MERGE_C R5, RZ, R180, RZ ;  /* 0x000000b4ff05723e */ /* 0x001fe200048060ff */
[----:B------:R-:W-:Y:S01]  /*1dda0*/  @!P6 STG.E.U8 desc[UR20][R24.64+0x59], R179 ;  /* 0x000059b31800e986 */ /* 0x000fe2000c101114 */
        /* <DEDUP_REMOVED lines=38> */
[----:B------:R-:W-:Y:S01]  /*1e010*/  FMUL R204, R204, UR22 ;  /* 0x00000016cccc7c20 */ /* 0x000fe20008400000 */
        /* <DEDUP_REMOVED lines=107> */
[----:B--2---:R-:W-:Y:S01]  /*1e6d0*/  FMUL R4, R35, UR22 ;  /* 0x0000001623047c20 */ /* 0x004fe20008400000 */
        /* <DEDUP_REMOVED lines=9> */
[----:B------:R-:W-:-:S02]  /*1e770*/  ISETP.LT.OR P5, PT, R0, 0xa9, !P2 ;  /* 0x000000a90000780c */ /* 0x000fc400057a1670 */
[----:B------:R-:W-:Y:S01]  /*1e780*/  F2FP.SATFINITE.E5M2.F32.PACK_AB_MERGE_C R235, RZ, R235, RZ ;  /* 0x000000ebffeb723e */ /* 0x000fe200048060ff */
[----:B------:R-:W-:Y:S01]  /*1e790*/  @!P6 STG.E.U8 desc[UR20][R24.64+0xa1], R215 ;  /* 0x0000a1d71800e986 */ /* 0x000fe2000c101114 */
[----:B0-----:R-:W-:Y:S02]  /*1e7a0*/  F2FP.SATFINITE.E5M2.F32.PACK_AB_MERGE_C R5, RZ, R216, RZ ;  /* 0x000000d8ff05723e */ /* 0x001fe400048060ff */
[C---:B------:R-:W-:Y:S01]  /*1e7b0*/  ISETP.LT.OR P6, PT, R0.reuse, 0xaa, !P2 ;  /* 0x000000aa0000780c */ /* 0x040fe200057c1670 */
[----:B------:R-:W2:Y:S04]  /*1e7c0*/  LDL.LU R36, [R1+0x21c] ;  /* 0x00021c0001247983 */ /* 0x000ea80000300800 */
[----:B------:R0:W-:Y:S01]  /*1e7d0*/  @!P0 STG.E.U8 desc[UR20][R2.64+0xa8], R5 ;  /* 0x0000a80502008986 */ /* 0x0001e2000c101114 */
[----:B------:R-:W-:-:S02]  /*1e7e0*/  ISETP.LT.OR P0, PT, R0, 0xb1, !P3 ;  /* 0x000000b10000780c */ /* 0x000fc40005f01670 */
[----:B-1----:R-:W-:Y:S01]  /*1e7f0*/  F2FP.SATFINITE.E5M2.F32.PACK_AB_MERGE_C R7, RZ, R218, RZ ;  /* 0x000000daff07723e */ /* 0x002fe200048060ff */
[----:B------:R-:W-:Y:S01]  /*1e800*/  @!P1 STG.E.U8 desc[UR20][R2.64+0xa9], R217 ;  /* 0x0000a9d902009986 */ /* 0x000fe2000c101114 */
[----:B------:R-:W-:-:S03]  /*1e810*/  ISETP.LT.OR P1, PT, R0, 0xb2, !P3 ;  /* 0x000000b20000780c */ /* 0x000fc60005f21670 */
[----:B------:R1:W-:Y:S01]  /*1e820*/  @!P5 STG.E.U8 desc[UR20][R24.64+0xa8], R7 ;  /* 0x0000a8071800d986 */ /* 0x0003e2000c101114 */
[C---:B------:R-:W-:Y:S02]  /*1e830*/  ISETP.LT.OR P5, PT, R0.reuse, 0xb1, !P2 ;  /* 0x000000b10000780c */ /* 0x040fe400057a1670 */
[----:B0-----:R-:W-:Y:S01]  /*1e840*/  F2FP.SATFINITE.E5M2.F32.PACK_AB_MERGE_C R5, RZ, R220, RZ ;  /* 0x000000dcff05723e */ /* 0x001fe200048060ff */
[----:B------:R-:W-:Y:S01]  /*1e850*/  @!P6 STG.E.U8 desc[UR20][R24.64+0xa9], R219 ;  /* 0x0000a9db1800e986 */ /* 0x000fe2000c101114 */
[----:B------:R-:W-:-:S03]  /*1e860*/  ISETP.LT.OR P6, PT, R0, 0xb2, !P2 ;  /* 0x000000b20000780c */ /* 0x000fc600057c1670 */
[----:B------:R0:W-:Y:S01]  /*1e870*/  @!P0 STG.E.U8 desc[UR20][R2.64+0xb0], R5 ;  /* 0x0000b00502008986 */ /* 0x0001e2000c101114 */
[C---:B------:R-:W-:Y:S02]  /*1e880*/  ISETP.LT.OR P0, PT, R0.reuse, 0xb9, !P3 ;  /* 0x000000b90000780c */ /* 0x040fe40005f01670 */
        /* <DEDUP_REMOVED lines=29> */
[----:B------:R-:W-:Y:S02]  /*1ea60*/  ISETP.LT.OR P0, PT, R0, 0xd1, !P3 ;  /* 0x000000d10000780c */ /* 0x000fe40005f01670 */
[----:B-1----:R-:W-:Y:S01]  /*1ea70*/  F2FP.SATFINITE.E5M2.F32.PACK_AB_MERGE_C R7, RZ, R234, RZ ;  /* 0x000000eaff07723e */ /* 0x002fe200048060ff */
[----:B------:R-:W2:Y:S01]  /*1ea80*/  LDL.LU R35, [R1+0x220] ;  /* 0x0002200001237983 */ /* 0x000ea20000300800 */
[----:B------:R-:W-:Y:S01]  /*1ea90*/  F2FP.SATFINITE.E5M2.F32.PACK_AB_MERGE_C R9, RZ, R236, RZ ;  /* 0x000000ecff09723e */ /* 0x000fe200048060ff */
[----:B----4-:R-:W-:Y:S01]  /*1eaa0*/  FMUL R6, R33, UR22 ;  /* 0x0000001621067c20 */ /* 0x010fe20008400000 */
[----:B------:R-:W-:Y:S01]  /*1eab0*/  F2FP.SATFINITE.E5M2.F32.PACK_AB_MERGE_C R11, RZ, R4, RZ ;  /* 0x00000004ff0b723e */ /* 0x000fe200048060ff */
[----:B------:R-:W-:Y:S01]  /*1eac0*/  @!P1 STG.E.U8 desc[UR20][R2.64+0xc9], R233 ;  /* 0x0000c9e902009986 */ /* 0x000fe2000c101114 */
[----:B0-----:R-:W-:Y:S01]  /*1ead0*/  FMUL R5, R34, UR22 ;  /* 0x0000001622057c20 */ /* 0x001fe20008400000 */
[----:B-----5:R-:W-:-:S02]  /*1eae0*/  FMUL R4, R38, UR22 ;  /* 0x0000001626047c20 */ /* 0x020fc40008400000 */
[----:B------:R-:W4:Y:S01]  /*1eaf0*/  LDL.LU R34, [R1+0x224] ;  /* 0x0002240001227983 */ /* 0x000f220000300800 */
[----:B------:R-:W-:-:S03]  /*1eb00*/  ISETP.LT.OR P1, PT, R0, 0xd2, !P3 ;  /* 0x000000d20000780c */ /* 0x000fc60005f21670 */
[----:B------:R-:W5:Y:S04]  /*1eb10*/  LDL.LU R33, [R1+0x228] ;  /* 0x0002280001217983 */ /* 0x000f680000300800 */
[----:B------:R3:W-:Y:S01]  /*1eb20*/  @!P5 STG.E.U8 desc[UR20][R24.64+0xc8], R7 ;  /* 0x0000c8071800d986 */ /* 0x0007e2000c101114 */
[----:B------:R-:W-:-:S03]  /*1eb30*/  ISETP.LT.OR P5, PT, R0, 0xd1, !P2 ;  /* 0x000000d10000780c */ /* 0x000fc600057a1670 */
[----:B------:R-:W-:Y:S01]  /*1eb40*/  @!P6 STG.E.U8 desc[UR20][R24.64+0xc9], R235 ;  /* 0x0000c9eb1800e986 */ /* 0x000fe2000c101114 */
[----:B------:R-:W-:-:S03]  /*1eb50*/  ISETP.LT.OR P6, PT, R0, 0xd2, !P2 ;  /* 0x000000d20000780c */ /* 0x000fc600057c1670 */
[----:B------:R0:W-:Y:S01]  /*1eb60*/  @!P0 STG.E.U8 desc[UR20][R2.64+0xd0], R9 ;  /* 0x0000d00902008986 */ /* 0x0001e2000c101114 */
[----:B---3--:R-:W-:-:S03]  /*1eb70*/  FMUL R7, R31, UR22 ;  /* 0x000000161f077c20 */ /* 0x008fc60008400000 */
[----:B------:R-:W3:Y:S04]  /*1eb80*/  LDL.LU R31, [R1+0x22c] ;  /* 0x00022c00011f7983 */ /* 0x000ee80000300800 */
[----:B------:R-:W3:Y:S01]  /*1eb90*/  LDL.LU R38, [R1+0x230] ;  /* 0x0002300001267983 */ /* 0x000ee20000300800 */
[----:B0-----:R-:W-:Y:S01]  /*1eba0*/  F2FP.SATFINITE.E5M2.F32.PACK_AB_MERGE_C R9, RZ, R4, RZ ;  /* 0x00000004ff09723e */ /* 0x001fe200048060ff */
[----:B------:R-:W-:Y:S02]  /*1ebb0*/  FMUL R4, R30, UR22 ;  /* 0x000000161e047c20 */ /* 0x000fe40008400000 */
[----:B------:R-:W3:Y:S01]  /*1ebc0*/  LDL.LU R30, [R1+0x234] ;  /* 0x00023400011e7983 */ /* 0x000ee20000300800 */
[----:B------:R-:W-:Y:S02]  /*1ebd0*/  F2FP.SATFINITE.E5M2.F32.PACK_AB_MERGE_C R237, RZ, R237, RZ ;  /* 0x000000edffed723e */ /* 0x000fe400048060ff */
[----:B------:R-:W-:Y:S01]  /*1ebe0*/  F2FP.SATFINITE.E5M2.F32.PACK_AB_MERGE_C R13, RZ, R5, RZ ;  /* 0x00000005ff0d723e */ /* 0x000fe200048060ff */
[----:B------:R-:W-:Y:S01]  /*1ebf0*/  FMUL R5, R37, UR22 ;  /* 0x0000001625057c20 */ /* 0x000fe20008400000 */
[----:B------:R-:W-:Y:S01]  /*1ec00*/  ISETP.LT.OR P0, PT, R0, 0xd9, !P3 ;  /* 0x000000d90000780c */ /* 0x000fe20005f01670 */
[----:B------:R-:W3:Y:S01]  /*1ec10*/  LDL.LU R37, [R1+0x238] ;  /* 0x0002380001257983 */ /* 0x000ee20000300800 */
[----:B------:R-:W-:-:S03]  /*1ec20*/  F2FP.SATFINITE.E5M2.F32.PACK_AB_MERGE_C R15, RZ, R6, RZ ;  /* 0x00000006ff0f723e */ /* 0x000fc600048060ff */
[----:B------:R-:W-:Y:S01]  /*1ec30*/  @!P1 STG.E.U8 desc[UR20][R2.64+0xd1], R237 ;  /* 0x0000d1ed02009986 */ /* 0x000fe2000c101114 */
[----:B------:R-:W-:-:S03]  /*1ec40*/  ISETP.LT.OR P1, PT, R0, 0xda, !P3 ;  /* 0x000000da0000780c */ /* 0x000fc60005f21670 */
[----:B------:R0:W-:Y:S01]  /*1ec50*/  @!P5 STG.E.U8 desc[UR20][R24.64+0xd0], R11 ;  /* 0x0000d00b1800d986 */ /* 0x0001e2000c101114 */
[----:B------:R-:W-:-:S03]  /*1ec60*/  ISETP.LT.OR P5, PT, R0, 0xd9, !P2 ;  /* 0x000000d90000780c */ /* 0x000fc600057a1670 */
[----:B------:R1:W-:Y:S01]  /*1ec70*/  @!P6 STG.E.U8 desc[UR20][R24.64+0xd1], R13 ;  /* 0x0000d10d1800e986 */ /* 0x0003e2000c101114 */
[----:B0-----:R-:W-:Y:S02]  /*1ec80*/  F2FP.SATFINITE.E5M2.F32.PACK_AB_MERGE_C R11, RZ, R5, RZ ;  /* 0x00000005ff0b723e */ /* 0x001fe400048060ff */
[----:B-1----:R-:W-:Y:S01]  /*1ec90*/  F2FP.SATFINITE.E5M2.F32.PACK_AB_MERGE_C R13, RZ, R7, RZ ;  /* 0x00000007ff0d723e */ /* 0x002fe200048060ff */
[----:B------:R0:W-:Y:S04]  /*1eca0*/  @!P0 STG.E.U8 desc[UR20][R2.64+0xd8], R9 ;  /* 0x0000d80902008986 */ /* 0x0001e8000c101114 */
[----:B------:R1:W-:Y:S01]  /*1ecb0*/  @!P1 STG.E.U8 desc[UR20][R2.64+0xd9], R11 ;  /* 0x0000d90b02009986 */ /* 0x0003e2000c101114 */
[----:B0-----:R-:W-:-:S03]  /*1ecc0*/  F2FP.SATFINITE.E5M2.F32.PACK_AB_MERGE_C R9, RZ, R4, RZ ;  /* 0x00000004ff09723e */ /* 0x001fc600048060ff */
[----:B------:R0:W-:Y:S01]  /*1ecd0*/  @!P5 STG.E.U8 desc[UR20][R24.64+0xd8], R15 ;  /* 0x0000d80f1800d986 */ /* 0x0001e2000c101114 */
[----:B--2---:R-:W-:-:S03]  /*1ece0*/  FMUL R5, R36, UR22 ;  /* 0x0000001624057c20 */ /* 0x004fc60008400000 */
[----:B------:R-:W2:Y:S02]  /*1ecf0*/  LDL.LU R36, [R1+0x23c] ;  /* 0x00023c0001247983 */ /* 0x000ea40000300800 */
[----:B-1----:R-:W-:Y:S01]  /*1ed00*/  F2FP.SATFINITE.E5M2.F32.PACK_AB_MERGE_C R11, RZ, R5, RZ ;  /* 0x00000005ff0b723e */ /* 0x002fe200048060ff */
[----:B------:R-:W-:Y:S02]  /*1ed10*/  FMUL R6, R35, UR22 ;  /* 0x0000001623067c20 */ /* 0x000fe40008400000 */
[----:B------:R-:W2:Y:S01]  /*1ed20*/  LDL.LU R35, [R1+0x240] ;  /* 0x0002400001237983 */ /* 0x000ea20000300800 */
[----:B----4-:R-:W-:-:S03]  /*1ed30*/  FMUL R7, R34, UR22 ;  /* 0x0000001622077c20 */ /* 0x010fc60008400000 */
[----:B------:R-:W4:Y:S01]  /*1ed40*/  LDL.LU R34, [R1+0x244] ;  /* 0x0002440001227983 */ /* 0x000f220000300800 */
[----:B-----5:R-:W-:-:S03]  /*1ed50*/  FMUL R4, R33, UR22 ;  /* 0x0000001621047c20 */ /* 0x020fc60008400000 */
[----:B------:R-:W5:Y:S01]  /*1ed60*/  LDL.LU R33, [R1+0x248] ;  /* 0x0002480001217983 */ /* 0x000f620000300800 */
[----:B0-----:R-:W-:Y:S01]  /*1ed70*/  F2FP.SATFINITE.E5M2.F32.PACK_AB_MERGE_C R15, RZ, R6, RZ ;  /* 0x00000006ff0f723e */ /* 0x001fe200048060ff */
[----:B---3--:R-:W-:Y:S02]  /*1ed80*/  FMUL R5, R31, UR22 ;  /* 0x000000161f057c20 */ /* 0x008fe40008400000 */
[----:B------:R-:W3:Y:S01]  /*1ed90*/  LDL.LU R31, [R1+0x24c] ;  /* 0x00024c00011f7983 */ /* 0x000ee20000300800 */
[----:B------:R-:W-:-:S03]  /*1eda0*/  FMUL R6, R30, UR22 ;  /* 0x000000161e067c20 */ /* 0x000fc60008400000 */
[----:B------:R-:W3:Y:S01]  /*1edb0*/  LDL.LU R30, [R1+0x250] ;  /* 0x00025000011e7983 */ /* 0x000ee20000300800 */
[C---:B------:R-:W-:Y:S02]  /*1edc0*/  ISETP.LT.OR P6, PT, R0.reuse, 0xda, !P2 ;  /* 0x000000da0000780c */ /* 0x040fe400057c1670 */
[C---:B------:R-:W-:Y:S02]  /*1edd0*/  ISETP.LT.OR P5, PT, R0.reuse, 0xe1, !P3 ;  /* 0x000000e10000780c */ /* 0x040fe40005fa1670 */
[C---:B------:R-:W-:Y:S02]  /*1ede0*/  ISETP.LT.OR P0, PT, R0.reuse, 0xe1, !P2 ;  /* 0x000000e10000780c */ /* 0x040fe40005701670 */
[----:B------:R-:W-:-:S07]  /*1edf0*/  ISETP.LT.OR P1, PT, R0, 0xe2, !P2 ;  /* 0x000000e20000780c */ /* 0x000fce0005721670 */
[----:B------:R0:W-:Y:S01]  /*1ee00*/  @!P6 STG.E.U8 desc[UR20][R24.64+0xd9], R13 ;  /* 0x0000d90d1800e986 */ /* 0x0001e2000c101114 */
[C---:B------:R-:W-:Y:S02]  /*1ee10*/  ISETP.LT.OR P6, PT, R0.reuse, 0xe2, !P3 ;  /* 0x000000e20000780c */ /* 0x040fe40005fc1670 */
[----:B------:R-:W-:Y:S01]  /*1ee20*/  F2FP.SATFINITE.E5M2.F32.PACK_AB_MERGE_C R7, RZ, R7, RZ ;  /* 0x00000007ff07723e */ /* 0x000fe200048060ff */
[----:B------:R1:W-:Y:S01]  /*1ee30*/  @!P5 STG.E.U8 desc[UR20][R2.64+0xe0], R9 ;  /* 0x0000e0090200d986 */ /* 0x0003e2000c101114 */
[----:B------:R-:W-:Y:S02]  /*1ee40*/  ISETP.LT.OR P5, PT, R0, 0xea, !P2 ;  /* 0x000000ea0000780c */ /* 0x000fe400057a1670 */
[----:B0-----:R-:W-:Y:S01]  /*1ee50*/  F2FP.SATFINITE.E5M2.F32.PACK_AB_MERGE_C R13, RZ, R4, RZ ;  /* 0x00000004ff0d723e */ /* 0x001fe200048060ff */
[----:B------:R-:W-:-:S06]  /*1ee60*/  FMUL R4, R38, UR22 ;  /* 0x0000001626047c20 */ /* 0x000fcc0008400000 */
[----:B------:R-:W-:Y:S01]  /*1ee70*/  @!P6 STG.E.U8 desc[UR20][R2.64+0xe1], R11 ;  /* 0x0000e10b0200e986 */ /* 0x000fe2000c101114 */
[----:B------:R-:W-:-:S03]  /*1ee80*/  ISETP.LT.OR P6, PT, R0, 0xe9, !P3 ;  /* 0x000000e90000780c */ /* 0x000fc60005fc1670 */
[----:B------:R-:W-:Y:S01]  /*1ee90*/  @!P0 STG.E.U8 desc[UR20][R24.64+0xe0], R15 ;  /* 0x0000e00f18008986 */ /* 0x000fe2000c101114 */
[----:B------:R-:W-:-:S03]  /*1eea0*/  ISETP.LT.OR P0, PT, R0, 0xea, !P3 ;  /* 0x000000ea0000780c */ /* 0x000fc60005f01670 */
[----:B------:R0:W-:Y:S04]  /*1eeb0*/  @!P1 STG.E.U8 desc[UR20][R24.64+0xe1], R7 ;  /* 0x0000e10718009986 */ /* 0x0001e8000c101114 */
[----:B------:R-:W3:Y:S01]  /*1eec0*/  LDL.LU R38, [R1+0x254] ;  /* 0x0002540001267983 */ /* 0x000ee20000300800 */
[----:B-1----:R-:W-:Y:S02]  /*1eed0*/  F2FP.SATFINITE.E5M2.F32.PACK_AB_MERGE_C R9, RZ, R5, RZ ;  /* 0x00000005ff09723e */ /* 0x002fe400048060ff */
[----:B0-----:R-:W-:Y:S01]  /*1eee0*/  F2FP.SATFINITE.E5M2.F32.PACK_AB_MERGE_C R7, RZ, R4, RZ ;  /* 0x00000004ff07723e */ /* 0x001fe200048060ff */
[----:B------:R-:W-:Y:S02]  /*1eef0*/  FMUL R4, R37, UR22 ;  /* 0x0000001625047c20 */ /* 0x000fe40008400000 */
[----:B------:R-:W3:Y:S01]  /*1ef00*/  LDL.LU R37, [R1+0x258] ;  /* 0x0002580001257983 */ /* 0x000ee20000300800 */
[----:B------:R-:W-:-:S02]  /*1ef10*/  F2FP.SATFINITE.E5M2.F32.PACK_AB_MERGE_C R11, RZ, R6, RZ ;  /* 0x00000006ff0b723e */ /* 0x000fc400048060ff */
[----:B------:R-:W-:Y:S01]  /*1ef20*/  F2FP.SATFINITE.E5M2.F32.PACK_AB_MERGE_C R15, RZ, R4, RZ ;  /* 0x00000004ff0f723e */ /* 0x000fe200048060ff */
[----:B------:R-:W-:Y:S04]  /*1ef30*/  @!P6 STG.E.U8 desc[UR20][R2.64+0xe8], R13 ;  /* 0x0000e80d0200e986 */ /* 0x000fe8000c101114 */
[----:B------:R0:W-:Y:S04]  /*1ef40*/  @!P0 STG.E.U8 desc[UR20][R2.64+0xe9], R9 ;  /* 0x0000e90902008986 */ /* 0x0001e8000c101114 */
[----:B------:R1:W-:Y:S01]  /*1ef50*/  @!P5 STG.E.U8 desc[UR20][R24.64+0xe9], R11 ;  /* 0x0000e90b1800d986 */ /* 0x0003e2000c101114 */
[----:B--2---:R-:W-:-:S03]  /*1ef60*/  FMUL R5, R36, UR22 ;  /* 0x0000001624057c20 */ /* 0x004fc60008400000 */
[----:B------:R-:W2:Y:S02]  /*1ef70*/  LDL.LU R36, [R1+0x25c] ;  /* 0x00025c0001247983 */ /* 0x000ea40000300800 */
[----:B0-----:R-:W-:Y:S01]  /*1ef80*/  F2FP.SATFINITE.E5M2.F32.PACK_AB_MERGE_C R9, RZ, R5, RZ ;  /* 0x00000005ff09723e */ /* 0x001fe200048060ff */
[----:B------:R-:W-:Y:S02]  /*1ef90*/  FMUL R6, R35, UR22 ;  /* 0x0000001623067c20 */ /* 0x000fe40008400000 */
[----:B------:R-:W2:Y:S01]  /*1efa0*/  LDL.LU R35, [R1+0x260] ;  /* 0x0002600001237983 */ /* 0x000ea20000300800 */
[----:B----4-:R-:W-:-:S03]  /*1efb0*/  FMUL R4, R34, UR22 ;  /* 0x0000001622047c20 */ /* 0x010fc60008400000 */
[----:B------:R-:W4:Y:S02]  /*1efc0*/  LDL.LU R34, [R1+0x264] ;  /* 0x0002640001227983 */ /* 0x000f240000300800 */
[----:B-1----:R-:W-:Y:S01]  /*1efd0*/  F2FP.SATFINITE.E5M2.F32.PACK_AB_MERGE_C R11, RZ, R4, RZ ;  /* 0x00000004ff0b723e */ /* 0x002fe200048060ff */
[----:B-----5:R-:W-:Y:S02]  /*1efe0*/  FMUL R4, R33, UR22 ;  /* 0x0000001621047c20 */ /* 0x020fe40008400000 */
[----:B------:R-:W5:Y:S03]  /*1eff0*/  LDL.LU R33, [R1+0x268] ;  /* 0x0002680001217983 */ /* 0x000f660000300800 */
[----:B------:R-:W-:Y:S01]  /*1f000*/  F2FP.SATFINITE.E5M2.F32.PACK_AB_MERGE_C R13, RZ, R4, RZ ;  /* 0x00000004ff0d723e */ /* 0x000fe200048060ff */
        /* <DEDUP_REMOVED lines=9> */
[----:B------:R-:W-:-:S03]  /*1f0a0*/  ISETP.LT.OR P1, PT, R0, 0xf1, !P2 ;  /* 0x000000f10000780c */ /* 0x000fc60005721670 */
[----:B------:R1:W-:Y:S01]  /*1f0b0*/  @!P6 STG.E.U8 desc[UR20][R2.64+0xf0], R15 ;  /* 0x0000f00f0200e986 */ /* 0x0003e2000c101114 */
[C---:B------:R-:W-:Y:S02]  /*1f0c0*/  ISETP.LT.OR P6, PT, R0.reuse, 0xf9, !P3 ;  /* 0x000000f90000780c */ /* 0x040fe40005fc1670 */
[----:B------:R-:W-:Y:S01]  /*1f0d0*/  ISETP.LT.OR P3, PT, R0, 0xfa, !P3 ;  /* 0x000000fa0000780c */ /* 0x000fe20005f61670 */
[----:B------:R1:W-:Y:S01]  /*1f0e0*/  @!P0 STG.E.U8 desc[UR20][R2.64+0xf1], R9 ;  /* 0x0000f10902008986 */ /* 0x0003e2000c101114 */
[----:B0-----:R-:W-:Y:S02]  /*1f0f0*/  F2FP.SATFINITE.E5M2.F32.PACK_AB_MERGE_C R7, RZ, R6, RZ ;  /* 0x00000006ff07723e */ /* 0x001fe400048060ff */
[----:B-1----:R-:W-:Y:S02]  /*1f100*/  F2FP.SATFINITE.E5M2.F32.PACK_AB_MERGE_C R15, RZ, R5, RZ ;  /* 0x00000005ff0f723e */ /* 0x002fe400048060ff */
[----:B------:R-:W-:Y:S01]  /*1f110*/  F2FP.SATFINITE.E5M2.F32.PACK_AB_MERGE_C R9, RZ, R4, RZ ;  /* 0x00000004ff09723e */ /* 0x000fe200048060ff */
[----:B------:R-:W-:-:S02]  /*1f120*/  FMUL R4, R38, UR22 ;  /* 0x0000001626047c20 */ /* 0x000fc40008400000 */
[----:B------:R-:W3:Y:S04]  /*1f130*/  LDL.LU R38, [R1+0x274] ;  /* 0x0002740001267983 */ /* 0x000ee80000300800 */
[----:B------:R0:W-:Y:S01]  /*1f140*/  @!P5 STG.E.U8 desc[UR20][R24.64+0xf1], R11 ;  /* 0x0000f10b1800d986 */ /* 0x0001e2000c101114 */
[----:B------:R-:W-:Y:S01]  /*1f150*/  ISETP.LT.OR P5, PT, R0, 0xf9, !P2 ;  /* 0x000000f90000780c */ /* 0x000fe200057a1670 */
[----:B------:R-:W-:Y:S02]  /*1f160*/  FMUL R5, R37, UR22 ;  /* 0x0000001625057c20 */ /* 0x000fe40008400000 */
[----:B------:R-:W3:Y:S04]  /*1f170*/  LDL.LU R37, [R1+0x278] ;  /* 0x0002780001257983 */ /* 0x000ee80000300800 */
[----:B------:R1:W-:Y:S04]  /*1f180*/  @!P1 STG.E.U8 desc[UR20][R24.64+0xf0], R7 ;  /* 0x0000f00718009986 */ /* 0x0003e8000c101114 */
[----:B------:R-:W-:Y:S04]  /*1f190*/  @!P6 STG.E.U8 desc[UR20][R2.64+0xf8], R13 ;  /* 0x0000f80d0200e986 */ /* 0x000fe8000c101114 */
[----:B------:R4:W-:Y:S01]  /*1f1a0*/  @!P3 STG.E.U8 desc[UR20][R2.64+0xf9], R15 ;  /* 0x0000f90f0200b986 */ /* 0x0009e2000c101114 */
[----:B0-----:R-:W-:-:S03]  /*1f1b0*/  F2FP.SATFINITE.E5M2.F32.PACK_AB_MERGE_C R11, RZ, R4, RZ ;  /* 0x00000004ff0b723e */ /* 0x001fc600048060ff */
[----:B------:R0:W-:Y:S01]  /*1f1c0*/  @!P5 STG.E.U8 desc[UR20][R24.64+0xf8], R9 ;  /* 0x0000f8091800d986 */ /* 0x0001e2000c101114 */
[----:B--2---:R-:W-:-:S03]  /*1f1d0*/  FMUL R6, R36, UR22 ;  /* 0x0000001624067c20 */ /* 0x004fc60008400000 */
[----:B------:R-:W2:Y:S01]  /*1f1e0*/  LDL.LU R36, [R1+0x27c] ;  /* 0x00027c0001247983 */ /* 0x000ea20000300800 */
[----:B-1----:R-:W-:-:S03]  /*1f1f0*/  FMUL R7, R35, UR22 ;  /* 0x0000001623077c20 */ /* 0x002fc60008400000 */
        /* <DEDUP_REMOVED lines=10> */
[----:B------:R-:W-:Y:S02]  /*1f2a0*/  ISETP.GE.AND P1, PT, R32, 0x81, PT ;  /* 0x000000812000780c */ /* 0x000fe40003f26270 */
[C---:B------:R-:W-:Y:S02]  /*1f2b0*/  ISETP.LT.OR P2, PT, R0.reuse, 0xfa, !P2 ;  /* 0x000000fa0000780c */ /* 0x040fe40005741670 */
[C---:B------:R-:W-:Y:S02]  /*1f2c0*/  ISETP.LT.OR P6, PT, R0.reuse, 0x1, !P1 ;  /* 0x000000010000780c */ /* 0x040fe40004fc1670 */
[----:B------:R-:W-:Y:S02]  /*1f2d0*/  ISETP.LT.OR P3, PT, R0, 0x2, !P1 ;  /* 0x000000020000780c */ /* 0x000fe40004f61670 */
[----:B------:R-:W-:Y:S02]  /*1f2e0*/  F2FP.SATFINITE.E5M2.F32.PACK_AB_MERGE_C R5, RZ, R5, RZ ;  /* 0x00000005ff05723e */ /* 0x000fe400048060ff */
[----:B------:R-:W-:-:S05]  /*1f2f0*/  ISETP.GE.AND P0, PT, R32, 0x89, PT ;  /* 0x000000892000780c */ /* 0x000fca0003f06270 */
[----:B------:R-:W-:Y:S01]  /*1f300*/  @!P2 STG.E.U8 desc[UR20][R24.64+0xf9], R11 ;  /* 0x0000f90b1800a986 */ /* 0x000fe2000c101114 */
[----:B------:R-:W-:-:S03]  /*1f310*/  F2FP.SATFINITE.E5M2.F32.PACK_AB_MERGE_C R13, RZ, R6, RZ ;  /* 0x00000006ff0d723e */ /* 0x000fc600048060ff */
[----:B------:R0:W-:Y:S01]  /*1f320*/  @!P6 STG.E.U8 desc[UR20][R28.64], R5 ;  /* 0x000000051c00e986 */ /* 0x0001e2000c101114 */
[C---:B------:R-:W-:Y:S02]  /*1f330*/  ISETP.LT.OR P6, PT, R0.reuse, 0x2, !P0 ;  /* 0x000000020000780c */ /* 0x040fe400047c1670 */
[C---:B------:R-:W-:Y:S01]  /*1f340*/  ISETP.LT.OR P5, PT, R0.reuse, 0x1, !P0 ;  /* 0x000000010000780c */ /* 0x040fe200047a1670 */
[----:B------:R1:W-:Y:S01]  /*1f350*/  @!P3 STG.E.U8 desc[UR20][R28.64+0x1], R13 ;  /* 0x0000010d1c00b986 */ /* 0x0003e2000c101114 */
[----:B------:R-:W-:Y:S02]  /*1f360*/  ISETP.LT.OR P2, PT, R0, 0xa, !P1 ;  /* 0x0000000a0000780c */ /* 0x000fe40004f41670 */
[----:B0-----:R-:W-:Y:S02]  /*1f370*/  F2FP.SATFINITE.E5M2.F32.PACK_AB_MERGE_C R5, RZ, R3, RZ ;  /* 0x00000003ff05723e */ /* 0x001fe400048060ff */
[----:B-1----:R-:W-:Y:S01]  /*1f380*/  F2FP.SATFINITE.E5M2.F32.PACK_AB_MERGE_C R13, RZ, R2, RZ ;  /* 0x00000002ff0d723e */ /* 0x002fe200048060ff */
[----:B------:R-:W-:-:S02]  /*1f390*/  FMUL R3, R38, UR22 ;  /* 0x0000001626037c20 */ /* 0x000fc40008400000 */
[----:B------:R-:W3:Y:S01]  /*1f3a0*/  LDL.LU R38, [R1+0x294] ;  /* 0x0002940001267983 */ /* 0x000ee20000300800 */
[----:B------:R-:W-:Y:S02]  /*1f3b0*/  F2FP.SATFINITE.E5M2.F32.PACK_AB_MERGE_C R11, RZ, R4, RZ ;  /* 0x00000004ff0b723e */ /* 0x000fe400048060ff */
[----:B------:R-:W-:Y:S01]  /*1f3c0*/  ISETP.LT.OR P3, PT, R0, 0x9, !P1 ;  /* 0x000000090000780c */ /* 0x000fe20004f61670 */
[----:B------:R0:W-:Y:S01]  /*1f3d0*/  @!P6 STG.E.U8 desc[UR20][R26.64+0x1], R9 ;  /* 0x000001091a00e986 */ /* 0x0001e2000c101114 */
[----:B------:R-:W-:-:S03]  /*1f3e0*/  FMUL R2, R37, UR22 ;  /* 0x0000001625027c20 */ /* 0x000fc60008400000 */
[----:B------:R-:W3:Y:S01]  /*1f3f0*/  LDL.LU R37, [R1+0x298] ;  /* 0x0002980001257983 */ /* 0x000ee20000300800 */
[----:B------:R-:W-:Y:S02]  /*1f400*/  F2FP.SATFINITE.E5M2.F32.PACK_AB_MERGE_C R7, RZ, R7, RZ ;  /* 0x00000007ff07723e */ /* 0x000fe400048060ff */
[----:B0-----:R-:W-:-:S03]  /*1f410*/  F2FP.SATFINITE.E5M2.F32.PACK_AB_MERGE_C R9, RZ, R2, RZ ;  /* 0x00000002ff09723e */ /* 0x001fc600048060ff */
        /* <DEDUP_REMOVED lines=8> */
[----:B------:R-:W2:Y:S03]  /*1f4a0*/  LDL.LU R35, [R1+0x2a0] ;  /* 0x0002a00001237983 */ /* 0x000ea60000300800 */
[----:B------:R-:W-:Y:S01]  /*1f4b0*/  F2FP.SATFINITE.E5M2.F32.PACK_AB_MERGE_C R15, RZ, R2, RZ ;  /* 0x00000002ff0f723e */ /* 0x000fe200048060ff */
[----:B----4-:R-:W-:Y:S02]  /*1f4c0*/  FMUL R2, R34, UR22 ;  /* 0x0000001622027c20 */ /* 0x010fe40008400000 */
[----:B------:R-:W4:Y:S01]  /*1f4d0*/  LDL.LU R34, [R1+0x2a4] ;  /* 0x0002a40001227983 */ /* 0x000f220000300800 */
[----:B-----5:R-:W-:-:S03]  /*1f4e0*/  FMUL R3, R33, UR22 ;  /* 0x0000001621037c20 */ /* 0x020fc60008400000 */
[----:B------:R-:W5:Y:S01]  /*1f4f0*/  LDL.LU R33, [R1+0x2a8] ;  /* 0x0002a80001217983 */ /* 0x000f620000300800 */
[----:B---3--:R-:W-:-:S03]  /*1f500*/  FMUL R4, R31, UR22 ;  /* 0x000000161f047c20 */ /* 0x008fc60008400000 */
[----:B------:R-:W3:Y:S01]  /*1f510*/  LDL.LU R31, [R1+0x2ac] ;  /* 0x0002ac00011f7983 */ /* 0x000ee20000300800 */
[----:B0-----:R-:W-:-:S03]  /*1f520*/  FMUL R5, R30, UR22 ;  /* 0x000000161e057c20 */ /* 0x001fc60008400000 */
[----:B------:R-:W3:Y:S01]  /*1f530*/  LDL.LU R30, [R1+0x2b0] ;  /* 0x0002b000011e7983 */ /* 0x000ee20000300800 */
[C---:B------:R-:W-:Y:S02]  /*1f540*/  ISETP.LT.OR P6, PT, R0.reuse, 0xa, !P0 ;  /* 0x0000000a0000780c */ /* 0x040fe400047c1670 */
[C---:B------:R-:W-:Y:S02]  /*1f550*/  ISETP.LT.OR P5, PT, R0.reuse, 0x9, !P0 ;  /* 0x000000090000780c */ /* 0x040fe400047a1670 */
[C---:B------:R-:W-:Y:S02]  /*1f560*/  ISETP.LT.OR P3, PT, R0.reuse, 0x11, !P1 ;  /* 0x000000110000780c */ /* 0x040fe40004f61670 */
[----:B------:R-:W-:-:S07]  /*1f570*/  ISETP.LT.OR P2, PT, R0, 0x12, !P1 ;  /* 0x000000120000780c */ /* 0x000fce0004f41670 */
[----:B------:R0:W-:Y:S01]  /*1f580*/  @!P6 STG.E.U8 desc[UR20][R26.64+0x9], R7 ;  /* 0x000009071a00e986 */ /* 0x0001e2000c101114 */
[----:B------:R-:W-:-:S03]  /*1f590*/  ISETP.LT.OR P6, PT, R0, 0x12, !P0 ;  /* 0x000000120000780c */ /* 0x000fc600047c1670 */
[----:B------:R-:W-:Y:S01]  /*1f5a0*/  @!P5 STG.E.U8 desc[UR20][R26.64+0x8], R13 ;  /* 0x0000080d1a00d986 */ /* 0x000fe2000c101114 */
[----:B------:R-:W-:-:S03]  /*1f5b0*/  ISETP.LT.OR P5, PT, R0, 0x11, !P0 ;  /* 0x000000110000780c */ /* 0x000fc600047a1670 */
[----:B------:R1:W-:Y:S01]  /*1f5c0*/  @!P3 STG.E.U8 desc[UR20][R28.64+0x10], R9 ;  /* 0x000010091c00b986 */ /* 0x0003e2000c101114 */
[C---:B------:R-:W-:Y:S02]  /*1f5d0*/  ISETP.LT.OR P3, PT, R0.reuse, 0x19, !P1 ;  /* 0x000000190000780c */ /* 0x040fe40004f61670 */
[----:B0-----:R-:W-:Y:S01]  /*1f5e0*/  F2FP.SATFINITE.E5M2.F32.PACK_AB_MERGE_C R7, RZ, R2, RZ ;  /* 0x00000002ff07723e */ /* 0x001fe200048060ff */
[----:B------:R0:W-:Y:S01]  /*1f5f0*/  @!P2 STG.E.U8 desc[UR20][R28.64+0x11], R11 ;  /* 0x0000110b1c00a986 */ /* 0x0001e2000c101114 */
[----:B------:R-:W-:Y:S02]  /*1f600*/  ISETP.LT.OR P2, PT, R0, 0x1a, !P1 ;  /* 0x0000001a0000780c */ /* 0x000fe40004f41670 */
[----:B-1----:R-:W-:Y:S01]  /*1f610*/  F2FP.SATFINITE.E5M2.F32.PACK_AB_MERGE_C R9, RZ, R3, RZ ;  /* 0x00000003ff09723e */ /* 0x002fe200048060ff */
[----:B------:R-:W-:Y:S02]  /*1f620*/  FMUL R2, R38, UR22 ;  /* 0x0000001626027c20 */ /* 0x000fe40008400000 */
[----:B------:R-:W3:Y:S01]  /*1f630*/  LDL.LU R38, [R1+0x2b4] ;  /* 0x0002b40001267983 */ /* 0x000ee20000300800 */
[----:B0-----:R-:W-:-:S03]  /*1f640*/  F2FP.SATFINITE.E5M2.F32.PACK_AB_MERGE_C R11, RZ, R4, RZ ;  /* 0x00000004ff0b723e */ /* 0x001fc600048060ff */
[----:B------:R0:W-:Y:S01]  /*1f650*/  @!P6 STG.E.U8 desc[UR20][R26.64+0x11], R7 ;  /* 0x000011071a00e986 */ /* 0x0001e2000c101114 */
[----:B------:R-:W-:Y:S01]  /*1f660*/  ISETP.LT.OR P6, PT, R0, 0x1a, !P0 ;  /* 0x0000001a0000780c */ /* 0x000fe200047c1670 */
[----:B------:R-:W-:Y:S02]  /*1f670*/  FMUL R3, R37, UR22 ;  /* 0x0000001625037c20 */ /* 0x000fe40008400000 */
[----:B------:R-:W3:Y:S01]  /*1f680*/  LDL.LU R37, [R1+0x2b8] ;  /* 0x0002b80001257983 */ /* 0x000ee20000300800 */
[----:B0-----:R-:W-:-:S03]  /*1f690*/  F2FP.SATFINITE.E5M2.F32.PACK_AB_MERGE_C R7, RZ, R2, RZ ;  /* 0x00000002ff07723e */ /* 0x001fc600048060ff */
[----:B------:R-:W-:Y:S04]  /*1f6a0*/  @!P5 STG.E.U8 desc[UR20][R26.64+0x10], R15 ;  /* 0x0000100f1a00d986 */ /* 0x000fe8000c101114 */
        /* <DEDUP_REMOVED lines=13> */
[----:B------:R-:W5:Y:S02]  /*1f780*/  LDL.LU R33, [R1+0x2c8] ;  /* 0x0002c80001217983 */ /* 0x000f640000300800 */
        /* <DEDUP_REMOVED lines=8> */
[----:B------:R-:W-:Y:S02]  /*1f810*/  F2FP.SATFINITE.E5M2.F32.PACK_AB_MERGE_C R5, RZ, R5, RZ ;  /* 0x00000005ff05723e */ /* 0x000fe400048060ff */
[----:B------:R-:W-:-:S05]  /*1f820*/  ISETP.LT.OR P6, PT, R0, 0x22, !P0 ;  /* 0x000000220000780c */ /* 0x000fca00047c1670 */
[----:B------:R0:W-:Y:S01]  /*1f830*/  @!P5 STG.E.U8 desc[UR20][R26.64+0x18], R5 ;  /* 0x000018051a00d986 */ /* 0x0001e2000c101114 */
[----:B------:R-:W-:-:S03]  /*1f840*/  ISETP.LT.OR P5, PT, R0, 0x21, !P0 ;  /* 0x000000210000780c */ /* 0x000fc600047a1670 */
[----:B------:R-:W-:Y:S01]  /*1f850*/  @!P3 STG.E.U8 desc[UR20][R28.64+0x20], R9 ;  /* 0x000020091c00b986 */ /* 0x000fe2000c101114 */
[----:B------:R-:W-:-:S03]  /*1f860*/  ISETP.LT.OR P3, PT, R0, 0x29, !P1 ;  /* 0x000000290000780c */ /* 0x000fc60004f61670 */
[----:B------:R1:W-:Y:S01]  /*1f870*/  @!P2 STG.E.U8 desc[UR20][R28.64+0x21], R11 ;  /* 0x0000210b1c00a986 */ /* 0x0003e2000c101114 */
[----:B------:R-:W-:Y:S02]  /*1f880*/  ISETP.LT.OR P2, PT, R0, 0x2a, !P1 ;  /* 0x0000002a0000780c */ /* 0x000fe40004f41670 */
[----:B0-----:R-:W-:Y:S02]  /*1f890*/  F2FP.SATFINITE.E5M2.F32.PACK_AB_MERGE_C R5, RZ, R3, RZ ;  /* 0x00000003ff05723e */ /* 0x001fe400048060ff */
[----:B-1----:R-:W-:Y:S01]  /*1f8a0*/  F2FP.SATFINITE.E5M2.F32.PACK_AB_MERGE_C R11, RZ, R2, RZ ;  /* 0x00000002ff0b723e */ /* 0x002fe200048060ff */
[----:B------:R-:W-:Y:S02]  /*1f8b0*/  FMUL R2, R38, UR22 ;  /* 0x0000001626027c20 */ /* 0x000fe40008400000 */
[----:B------:R-:W3:Y:S01]  /*1f8c0*/  LDL.LU R38, [R1+0x2d4] ;  /* 0x0002d40001267983 */ /* 0x000ee20000300800 */
[----:B------:R-:W-:-:S03]  /*1f8d0*/  F2FP.SATFINITE.E5M2.F32.PACK_AB_MERGE_C R9, RZ, R4, RZ ;  /* 0x00000004ff09723e */ /* 0x000fc600048060ff */
[----:B------:R-:W-:Y:S01]  /*1f8e0*/  @!P6 STG.E.U8 desc[UR20][R26.64+0x21], R5 ;  /* 0x000021051a00e986 */ /* 0x000fe2000c101114 */
[----:B------:R-:W-:Y:S01]  /*1f8f0*/  ISETP.LT.OR P6, PT, R0, 0x2a, !P0 ;  /* 0x0000002a0000780c */ /* 0x000fe200047c1670 */
[----:B------:R-:W-:Y:S02]  /*1f900*/  FMUL R3, R37, UR22 ;  /* 0x0000001625037c20 */ /* 0x000fe40008400000 */
[----:B------:R-:W3:Y:S04]  /*1f910*/  LDL.LU R37, [R1+0x2d8] ;  /* 0x0002d80001257983 */ /* 0x000ee80000300800 */
[----:B------:R-:W-:Y:S04]  /*1f920*/  @!P5 STG.E.U8 desc[UR20][R26.64+0x20], R13 ;  /* 0x0000200d1a00d986 */ /* 0x000fe8000c101114 */
[----:B------:R0:W-:Y:S04]  /*1f930*/  @!P3 STG.E.U8 desc[UR20][R28.64+0x28], R7 ;  /* 0x000028071c00b986 */ /* 0x0001e8000c101114 */
[----:B------:R1:W-:Y:S01]  /*1f940*/  @!P2 STG.E.U8 desc[UR20][R28.64+0x29], R9 ;  /* 0x000029091c00a986 */ /* 0x0003e2000c101114 */
[----:B0-----:R-:W-:-:S02]  /*1f950*/  F2FP.SATFINITE.E5M2.F32.PACK_AB_MERGE_C R7, RZ, R2, RZ ;  /* 0x00000002ff07723e */ /* 0x001fc400048060ff */
[----:B-1----:R-:W-:-:S03]  /*1f960*/  F2FP.SATFINITE.E5M2.F32.PACK_AB_MERGE_C R9, RZ, R3, RZ ;  /* 0x00000003ff09723e */ /* 0x002fc600048060ff */
[----:B------:R0:W-:Y:S01]  /*1f970*/  @!P6 STG.E.U8 desc[UR20][R26.64+0x29], R7 ;  /* 0x000029071a00e986 */ /* 0x0001e2000c101114 */
[----:B--2---:R-:W-:-:S03]  /*1f980*/  FMUL R4, R36, UR22 ;  /* 0x0000001624047c20 */ /* 0x004fc60008400000 */
[----:B------:R-:W2:Y:S02]  /*1f990*/  LDL.LU R36, [R1+0x2dc] ;  /* 0x0002dc0001247983 */ /* 0x000ea40000300800 */
[----:B------:R-:W-:Y:S01]  /*1f9a0*/  F2FP.SATFINITE.E5M2.F32.PACK_AB_MERGE_C R13, RZ, R4, RZ ;  /* 0x00000004ff0d723e */ /* 0x000fe200048060ff */
        /* <DEDUP_REMOVED lines=15> */
[----:B------:R-:W-:Y:S01]  /*1faa0*/  @!P5 STG.E.U8 desc[UR20][R26.64+0x28], R11 ;  /* 0x0000280b1a00d986 */ /* 0x000fe2000c101114 */
[----:B------:R-:W-:-:S03]  /*1fab0*/  ISETP.LT.OR P5, PT, R0, 0x31, !P0 ;  /* 0x000000310000780c */ /* 0x000fc600047a1670 */
[----:B------:R0:W-:Y:S01]  /*1fac0*/  @!P2 STG.E.U8 desc[UR20][R28.64+0x31], R13 ;  /* 0x0000310d1c00a986 */ /* 0x0001e2000c101114 */
[----:B------:R-:W-:-:S03]  /*1fad0*/  ISETP.LT.OR P2, PT, R0, 0x3a, !P1 ;  /* 0x0000003a0000780c */ /* 0x000fc60004f41670 */
[----:B------:R1:W-:Y:S01]  /*1fae0*/  @!P3 STG.E.U8 desc[UR20][R28.64+0x30], R9 ;  /* 0x000030091c00b986 */ /* 0x0003e2000c101114 */
[----:B------:R-:W-:Y:S02]  /*1faf0*/  ISETP.LT.OR P3, PT, R0, 0x39, !P1 ;  /* 0x000000390000780c */ /* 0x000fe40004f61670 */
[----:B------:R-:W-:Y:S02]  /*1fb00*/  F2FP.SATFINITE.E5M2.F32.PACK_AB_MERGE_C R5, RZ, R5, RZ ;  /* 0x00000005ff05723e */ /* 0x000fe400048060ff */
[----:B0-----:R-:W-:Y:S02]  /*1fb10*/  F2FP.SATFINITE.E5M2.F32.PACK_AB_MERGE_C R13, RZ, R2, RZ ;  /* 0x00000002ff0d723e */ /* 0x001fe400048060ff */
[----:B-1----:R-:W-:Y:S01]  /*1fb20*/  F2FP.SATFINITE.E5M2.F32.PACK_AB_MERGE_C R9, RZ, R3, RZ ;  /* 0x00000003ff09723e */ /* 0x002fe200048060ff */
[----:B------:R-:W-:Y:S02]  /*1fb30*/  FMUL R3, R38, UR22 ;  /* 0x0000001626037c20 */ /* 0x000fe40008400000 */
[----:B------:R-:W3:Y:S01]  /*1fb40*/  LDL.LU R38, [R1+0x2f4] ;  /* 0x0002f40001267983 */ /* 0x000ee20000300800 */
[----:B------:R-:W-:-:S03]  /*1fb50*/  F2FP.SATFINITE.E5M2.F32.PACK_AB_MERGE_C R11, RZ, R4, RZ ;  /* 0x00000004ff0b723e */ /* 0x000fc600048060ff */
[----:B------:R0:W-:Y:S01]  /*1fb60*/  @!P6 STG.E.U8 desc[UR20][R26.64+0x31], R7 ;  /* 0x000031071a00e986 */ /* 0x0001e2000c101114 */
[----:B------:R-:W-:-:S03]  /*1fb70*/  FMUL R2, R37, UR22 ;  /* 0x0000001625027c20 */ /* 0x000fc60008400000 */
[----:B------:R-:W3:Y:S01]  /*1fb80*/  LDL.LU R37, [R1+0x2f8] ;  /* 0x0002f80001257983 */ /* 0x000ee20000300800 */
[----:B------:R-:W-:Y:S02]  /*1fb90*/  ISETP.LT.OR P6, PT, R0, 0x3a, !P0 ;  /* 0x0000003a0000780c */ /* 0x000fe400047c1670 */
[----:B0-----:R-:W-:Y:S01]  /*1fba0*/  F2FP.SATFINITE.E5M2.F32.PACK_AB_MERGE_C R7, RZ, R2, RZ ;  /* 0x00000002ff07723e */ /* 0x001fe200048060ff */
[----:B------:R0:W-:Y:S04]  /*1fbb0*/  @!P5 STG.E.U8 desc[UR20][R26.64+0x30], R5 ;  /* 0x000030051a00d986 */ /* 0x0001e8000c101114 */
[----:B------:R-:W-:Y:S04]  /*1fbc0*/  @!P2 STG.E.U8 desc[UR20][R28.64+0x39], R11 ;  /* 0x0000390b1c00a986 */ /* 0x000fe8000c101114 */
[----:B------:R1:W-:Y:S01]  /*1fbd0*/  @!P3 STG.E.U8 desc[UR20][R28.64+0x38], R9 ;  /* 0x000038091c00b986 */ /* 0x0003e2000c101114 */
[----:B0-----:R-:W-:-:S05]  /*1fbe0*/  F2FP.SATFINITE.E5M2.F32.PACK_AB_MERGE_C R5, RZ, R3, RZ ;  /* 0x00000003ff05723e */ /* 0x001fca00048060ff */
        /* <DEDUP_REMOVED lines=42> */
[----:B------:R-:W-:Y:S01]  /*1fe90*/  F2FP.SATFINITE.E5M2.F32.PACK_AB_MERGE_C R11, RZ, R4, RZ ;  /* 0x00000004ff0b723e */ /* 0x000fe200048060ff */
[----:B------:R-:W-:Y:S02]  /*1fea0*/  FMUL R2, R35, UR22 ;  /* 0x0000001623027c20 */ /* 0x000fe40008400000 */
[----:B------:R-:W2:Y:S03]  /*1feb0*/  LDL.LU R35, [R1+0x320] ;  /* 0x0003200001237983 */ /* 0x000ea60000300800 */
[----:B-1----:R-:W-:Y:S01]  /*1fec0*/  F2FP.SATFINITE.E5M2.F32.PACK_AB_MERGE_C R13, RZ, R2, RZ ;  /* 0x00000002ff0d723e */ /* 0x002fe200048060ff */
        /* <DEDUP_REMOVED lines=146> */
[----:B------:R-:W-:-:S03]  /*207f0*/  FMUL R3, R37, UR22 ;  /* 0x0000001625037c20 */ /* 0x000fc60008400000 */
[----:B------:R-:W3:Y:S04]  /*20800*/  LDL.LU R37, [R1+0x398] ;  /* 0x0003980001257983 */ /* 0x000ee80000300800 */
[----:B------:R-:W-:Y:S04]  /*20810*/  @!P5 STG.E.U8 desc[UR20][R26.64+0x80], R13 ;  /* 0x0000800d1a00d986 */ /* 0x000fe8000c101114 */
[----:B------:R0:W-:Y:S04]  /*20820*/  @!P3 STG.E.U8 desc[UR20][R28.64+0x88], R7 ;  /* 0x000088071c00b986 */ /* 0x0001e8000c101114 */
[----:B------:R1:W-:Y:S01]  /*20830*/  @!P2 STG.E.U8 desc[UR20][R28.64+0x89], R9 ;  /* 0x000089091c00a986 */ /* 0x0003e2000c101114 */
[----:B0-----:R-:W-:-:S02]  /*20840*/  F2FP.SATFINITE.E5M2.F32.PACK_AB_MERGE_C R7, RZ, R2, RZ ;  /* 0x00000002ff07723e */ /* 0x001fc400048060ff */
[----:B-1----:R-:W-:Y:S01]  /*20850*/  F2FP.SATFINITE.E5M2.F32.PACK_AB_MERGE_C R9, RZ, R3, RZ ;  /* 0x00000003ff09723e */ /* 0x002fe200048060ff */
[----:B--2---:R-:W-:Y:S02]  /*20860*/  FMUL R4, R36, UR22 ;  /* 0x0000001624047c20 */ /* 0x004fe40008400000 */
[----:B------:R-:W2:Y:S03]  /*20870*/  LDL.LU R36, [R1+0x39c] ;  /* 0x00039c0001247983 */ /* 0x000ea60000300800 */
[----:B------:R-:W-:Y:S01]  /*20880*/  F2FP.SATFINITE.E5M2.F32.PACK_AB_MERGE_C R13, RZ, R4, RZ ;  /* 0x00000004ff0d723e */ /* 0x000fe200048060ff */
[----:B------:R-:W-:Y:S02]  /*20890*/  FMUL R5, R35, UR22 ;  /* 0x0000001623057c20 */ /* 0x000fe40008400000 */
[----:B------:R-:W2:Y:S01]  /*208a0*/  LDL.LU R35, [R1+0x3a0] ;  /* 0x0003a00001237983 */ /* 0x000ea20000300800 */
[----:B----4-:R-:W-:-:S03]  /*208b0*/  FMUL R2, R34, UR22 ;  /* 0x0000001622027c20 */ /* 0x010fc60008400000 */
[----:B------:R-:W4:Y:S01]  /*208c0*/  LDL.LU R34, [R1+0x3a4] ;  /* 0x0003a40001227983 */ /* 0x000f220000300800 */
[----:B-----5:R-:W-:-:S03]  /*208d0*/  FMUL R3, R33, UR22 ;  /* 0x0000001621037c20 */ /* 0x020fc60008400000 */
[----:B------:R-:W5:Y:S01]  /*208e0*/  LDL.LU R33, [R1+0x3a8] ;  /* 0x0003a80001217983 */ /* 0x000f620000300800 */
        /* <DEDUP_REMOVED lines=16> */
[----:B------:R-:W-:Y:S01]  /*209f0*/  @!P2 STG.E.U8 desc[UR20][R28.64+0x91], R13 ;  /* 0x0000910d1c00a986 */ /* 0x000fe2000c101114 */
[----:B------:R-:W-:Y:S02]  /*20a00*/  ISETP.LT.OR P2, PT, R0, 0x9a, !P1 ;  /* 0x0000009a0000780c */ /* 0x000fe40004f41670 */
        /* <DEDUP_REMOVED lines=82> */
[----:B------:R0:W-:Y:S01]  /*20f30*/  @!P6 STG.E.U8 desc[UR20][R26.64+0xb1], R7 ;  /* 0x0000b1071a00e986 */ /* 0x0001e2000c101114 */
[----:B------:R-:W-:-:S03]  /*20f40*/  FMUL R3, R38, UR22 ;  /* 0x0000001626037c20 */ /* 0x000fc60008400000 */
[----:B------:R-:W3:Y:S01]  /*20f50*/  LDL.LU R38, [R1+0x3f4] ;  /* 0x0003f40001267983 */ /* 0x000ee20000300800 */
[----:B------:R-:W-:Y:S02]  /*20f60*/  F2FP.SATFINITE.E5M2.F32.PACK_AB_MERGE_C R11, RZ, R4, RZ ;  /* 0x00000004ff0b723e */ /* 0x000fe400048060ff */
[----:B------:R-:W-:Y:S01]  /*20f70*/  ISETP.LT.OR P6, PT, R0, 0xba, !P0 ;  /* 0x000000ba0000780c */ /* 0x000fe200047c1670 */
[----:B------:R-:W-:Y:S02]  /*20f80*/  FMUL R2, R37, UR22 ;  /* 0x0000001625027c20 */ /* 0x000fe40008400000 */
[----:B------:R-:W3:Y:S03]  /*20f90*/  LDL.LU R37, [R1+0x3f8] ;  /* 0x0003f80001257983 */ /* 0x000ee60000300800 */
        /* <DEDUP_REMOVED lines=31> */
[----:B-1----:R-:W-:-:S03]  /*21190*/  F2FP.SATFINITE.E5M2.F32.PACK_AB_MERGE_C R9, RZ, R3, RZ ;  /* 0x00000003ff09723e */ /* 0x002fc600048060ff */
[----:B------:R0:W-:Y:S01]  /*211a0*/  @!P6 STG.E.U8 desc[UR20][R26.64+0xc1], R7 ;  /* 0x0000c1071a00e986 */ /* 0x0001e2000c101114 */
[----:B------:R-:W-:Y:S01]  /*211b0*/  FMUL R2, R38, UR22 ;  /* 0x0000001626027c20 */ /* 0x000fe20008400000 */
[----:B------:R-:W-:Y:S02]  /*211c0*/  ISETP.LT.OR P6, PT, R0, 0xca, !P0 ;  /* 0x000000ca0000780c */ /* 0x000fe400047c1670 */
[----:B------:R-:W3:Y:S01]  /*211d0*/  LDL.LU R38, [R1+0x414] ;  /* 0x0004140001267983 */ /* 0x000ee20000300800 */
[----:B------:R-:W-:Y:S01]  /*211e0*/  F2FP.SATFINITE.E5M2.F32.PACK_AB_MERGE_C R13, RZ, R4, RZ ;  /* 0x00000004ff0d723e */ /* 0x000fe200048060ff */
        /* <DEDUP_REMOVED lines=24> */
[C---:B------:R-:W-:Y:S01]  /*21370*/  ISETP.LT.OR P3, PT, R0.reuse, 0xd1, !P1 ;  /* 0x000000d10000780c */ /* 0x040fe20004f61670 */
[----:B------:R-:W3:Y:S01]  /*21380*/  LDL.LU R40, [R1+0x434] ;  /* 0x0004340001287983 */ /* 0x000ee20000300800 */
[C---:B------:R-:W-:Y:S02]  /*21390*/  ISETP.LT.OR P2, PT, R0.reuse, 0xd2, !P1 ;  /* 0x000000d20000780c */ /* 0x040fe40004f41670 */
[----:B------:R-:W-:Y:S02]  /*213a0*/  ISETP.LT.OR P6, PT, R0, 0xd2, !P0 ;  /* 0x000000d20000780c */ /* 0x000fe400047c1670 */
[----:B------:R-:W-:-:S05]  /*213b0*/  F2FP.SATFINITE.E5M2.F32.PACK_AB_MERGE_C R5, RZ, R5, RZ ;  /* 0x00000005ff05723e */ /* 0x000fca00048060ff */
[----:B------:R0:W-:Y:S01]  /*213c0*/  @!P5 STG.E.U8 desc[UR20][R26.64+0xc8], R5 ;  /* 0x0000c8051a00d986 */ /* 0x0001e2000c101114 */
[----:B------:R-:W-:-:S03]  /*213d0*/  ISETP.LT.OR P5, PT, R0, 0xd1, !P0 ;  /* 0x000000d10000780c */ /* 0x000fc600047a1670 */
[----:B------:R-:W-:Y:S01]  /*213e0*/  @!P3 STG.E.U8 desc[UR20][R28.64+0xd0], R9 ;  /* 0x0000d0091c00b986 */ /* 0x000fe2000c101114 */
[----:B------:R-:W-:-:S03]  /*213f0*/  ISETP.LT.OR P3, PT, R0, 0xd9, !P1 ;  /* 0x000000d90000780c */ /* 0x000fc60004f61670 */
[----:B------:R1:W-:Y:S01]  /*21400*/  @!P2 STG.E.U8 desc[UR20][R28.64+0xd1], R11 ;  /* 0x0000d10b1c00a986 */ /* 0x0003e2000c101114 */
[----:B0-----:R-:W-:Y:S02]  /*21410*/  F2FP.SATFINITE.E5M2.F32.PACK_AB_MERGE_C R5, RZ, R3, RZ ;  /* 0x00000003ff05723e */ /* 0x001fe400048060ff */
[----:B------:R-:W-:-:S03]  /*21420*/  ISETP.LT.OR P2, PT, R0, 0xda, !P1 ;  /* 0x000000da0000780c */ /* 0x000fc60004f41670 */
[----:B------:R-:W-:Y:S01]  /*21430*/  @!P6 STG.E.U8 desc[UR20][R26.64+0xd1], R5 ;  /* 0x0000d1051a00e986 */ /* 0x000fe2000c101114 */
[----:B-1----:R-:W-:Y:S02]  /*21440*/  F2FP.SATFINITE.E5M2.F32.PACK_AB_MERGE_C R11, RZ, R2, RZ ;  /* 0x00000002ff0b723e */ /* 0x002fe400048060ff */
[----:B------:R-:W-:Y:S01]  /*21450*/  ISETP.LT.OR P6, PT, R0, 0xda, !P0 ;  /* 0x000000da0000780c */ /* 0x000fe200047c1670 */
[----:B------:R-:W-:Y:S02]  /*21460*/  FMUL R2, R38, UR22 ;  /* 0x0000001626027c20 */ /* 0x000fe40008400000 */
[----:B------:R-:W3:Y:S01]  /*21470*/  LDL.LU R38, [R1+0x438] ;  /* 0x0004380001267983 */ /* 0x000ee20000300800 */
[----:B------:R-:W-:Y:S01]  /*21480*/  F2FP.SATFINITE.E5M2.F32.PACK_AB_MERGE_C R9, RZ, R4, RZ ;  /* 0x00000004ff09723e */ /* 0x000fe200048060ff */
        /* <DEDUP_REMOVED lines=14> */
[----:B------:R-:W4:Y:S02]  /*21570*/  LDL.LU R34, [R1+0x448] ;  /* 0x0004480001227983 */ /* 0x000f240000300800 */
[----:B0-----:R-:W-:Y:S01]  /*21580*/  F2FP.SATFINITE.E5M2.F32.PACK_AB_MERGE_C R7, RZ, R2, RZ ;  /* 0x00000002ff07723e */ /* 0x001fe200048060ff */
[----:B-----5:R-:W-:Y:S02]  /*21590*/  FMUL R3, R33, UR22 ;  /* 0x0000001621037c20 */ /* 0x020fe40008400000 */
[----:B------:R-:W5:Y:S01]  /*215a0*/  LDL.LU R33, [R1+0x44c] ;  /* 0x00044c0001217983 */ /* 0x000f620000300800 */
[----:B---3--:R-:W-:-:S03]  /*215b0*/  FMUL R4, R31, UR22 ;  /* 0x000000161f047c20 */ /* 0x008fc60008400000 */
        /* <DEDUP_REMOVED lines=13> */
[----:B------:R-:W-:Y:S02]  /*21690*/  F2FP.SATFINITE.E5M2.F32.PACK_AB_MERGE_C R5, RZ, R5, RZ ;  /* 0x00000005ff05723e */ /* 0x000fe400048060ff */
[----:B0-----:R-:W-:Y:S01]  /*216a0*/  F2FP.SATFINITE.E5M2.F32.PACK_AB_MERGE_C R11, RZ, R4, RZ ;  /* 0x00000004ff0b723e */ /* 0x001fe200048060ff */
[----:B------:R-:W-:Y:S01]  /*216b0*/  @!P6 STG.E.U8 desc[UR20][R26.64+0xe1], R7 ;  /* 0x0000e1071a00e986 */ /* 0x000fe2000c101114 */
[C---:B------:R-:W-:Y:S02]  /*216c0*/  ISETP.LT.OR P6, PT, R0.reuse, 0xea, !P0 ;  /* 0x000000ea0000780c */ /* 0x040fe400047c1670 */
[----:B-1----:R-:W-:Y:S01]  /*216d0*/  F2FP.SATFINITE.E5M2.F32.PACK_AB_MERGE_C R9, RZ, R3, RZ ;  /* 0x00000003ff09723e */ /* 0x002fe200048060ff */
[----:B------:R0:W-:Y:S01]  /*216e0*/  @!P5 STG.E.U8 desc[UR20][R26.64+0xe0], R5 ;  /* 0x0000e0051a00d986 */ /* 0x0001e2000c101114 */
[----:B------:R-:W-:-:S03]  /*216f0*/  ISETP.LT.OR P5, PT, R0, 0xe9, !P0 ;  /* 0x000000e90000780c */ /* 0x000fc600047a1670 */
[----:B------:R-:W-:Y:S01]  /*21700*/  @!P2 STG.E.U8 desc[UR20][R28.64+0xe9], R11 ;  /* 0x0000e90b1c00a986 */ /* 0x000fe2000c101114 */
[----:B------:R-:W-:Y:S01]  /*21710*/  ISETP.LT.OR P2, PT, R0, 0xf2, !P1 ;  /* 0x000000f20000780c */ /* 0x000fe20004f41670 */
[----:B------:R-:W-:Y:S02]  /*21720*/  FMUL R3, R40, UR22 ;  /* 0x0000001628037c20 */ /* 0x000fe40008400000 */
[----:B------:R1:W-:Y:S01]  /*21730*/  @!P3 STG.E.U8 desc[UR20][R28.64+0xe8], R9 ;  /* 0x0000e8091c00b986 */ /* 0x0003e2000c101114 */
[----:B------:R-:W-:Y:S02]  /*21740*/  ISETP.LT.OR P3, PT, R0, 0xf1, !P1 ;  /* 0x000000f10000780c */ /* 0x000fe40004f61670 */
[----:B------:R-:W-:Y:S01]  /*21750*/  F2FP.SATFINITE.E5M2.F32.PACK_AB_MERGE_C R13, RZ, R2, RZ ;  /* 0x00000002ff0d723e */ /* 0x000fe200048060ff */
[----:B------:R-:W-:Y:S01]  /*21760*/  FMUL R2, R38, UR22 ;  /* 0x0000001626027c20 */ /* 0x000fe20008400000 */
[----:B------:R-:W-:Y:S01]  /*21770*/  FMUL R4, R37, UR22 ;  /* 0x0000001625047c20 */ /* 0x000fe20008400000 */
[----:B------:R-:W-:-:S03]  /*21780*/  F2FP.SATFINITE.E5M2.F32.PACK_AB_MERGE_C R3, RZ, R3, RZ ;  /* 0x00000003ff03723e */ /* 0x000fc600048060ff */
[----:B0-----:R-:W-:Y:S02]  /*21790*/  F2FP.SATFINITE.E5M2.F32.PACK_AB_MERGE_C R5, RZ, R2, RZ ;  /* 0x00000002ff05723e */ /* 0x001fe400048060ff */
[----:B------:R-:W-:Y:S01]  /*217a0*/  F2FP.SATFINITE.E5M2.F32.PACK_AB_MERGE_C R7, RZ, R4, RZ ;  /* 0x00000004ff07723e */ /* 0x000fe200048060ff */
[----:B------:R-:W-:Y:S01]  /*217b0*/  @!P5 STG.E.U8 desc[UR20][R26.64+0xe8], R13 ;  /* 0x0000e80d1a00d986 */ /* 0x000fe2000c101114 */
[----:B------:R-:W-:-:S03]  /*217c0*/  ISETP.LT.OR P5, PT, R0, 0xf1, !P0 ;  /* 0x000000f10000780c */ /* 0x000fc600047a1670 */
[----:B------:R-:W-:Y:S01]  /*217d0*/  @!P6 STG.E.U8 desc[UR20][R26.64+0xe9], R3 ;  /* 0x0000e9031a00e986 */ /* 0x000fe2000c101114 */
[----:B------:R-:W-:-:S03]  /*217e0*/  ISETP.LT.OR P6, PT, R0, 0xf2, !P0 ;  /* 0x000000f20000780c */ /* 0x000fc600047c1670 */
[----:B------:R0:W-:Y:S01]  /*217f0*/  @!P2 STG.E.U8 desc[UR20][R28.64+0xf1], R7 ;  /* 0x0000f1071c00a986 */ /* 0x0001e2000c101114 */
[C---:B------:R-:W-:Y:S02]  /*21800*/  ISETP.LT.OR P2, PT, R0.reuse, 0xf9, !P1 ;  /* 0x000000f90000780c */ /* 0x040fe40004f41670 */
[C---:B------:R-:W-:Y:S01]  /*21810*/  ISETP.LT.OR P1, PT, R0.reuse, 0xfa, !P1 ;  /* 0x000000fa0000780c */ /* 0x040fe20004f21670 */
[----:B------:R3:W-:Y:S01]  /*21820*/  @!P3 STG.E.U8 desc[UR20][R28.64+0xf0], R5 ;  /* 0x0000f0051c00b986 */ /* 0x0007e2000c101114 */
[C---:B------:R-:W-:Y:S02]  /*21830*/  ISETP.LT.OR P3, PT, R0.reuse, 0xf9, !P0 ;  /* 0x000000f90000780c */ /* 0x040fe40004761670 */
[----:B------:R-:W-:Y:S01]  /*21840*/  ISETP.LT.OR P0, PT, R0, 0xfa, !P0 ;  /* 0x000000fa0000780c */ /* 0x000fe20004701670 */
[----:B--2---:R-:W-:-:S05]  /*21850*/  FMUL R2, R36, UR22 ;  /* 0x0000001624027c20 */ /* 0x004fca0008400000 */
[----:B-1----:R-:W-:-:S05]  /*21860*/  F2FP.SATFINITE.E5M2.F32.PACK_AB_MERGE_C R9, RZ, R2, RZ ;  /* 0x00000002ff09723e */ /* 0x002fca00048060ff */
[----:B------:R1:W-:Y:S01]  /*21870*/  @!P5 STG.E.U8 desc[UR20][R26.64+0xf0], R9 ;  /* 0x0000f0091a00d986 */ /* 0x0003e2000c101114 */
[----:B------:R-:W-:-:S05]  /*21880*/  FMUL R0, R35, UR22 ;  /* 0x0000001623007c20 */ /* 0x000fca0008400000 */
[----:B0-----:R-:W-:Y:S01]  /*21890*/  F2FP.SATFINITE.E5M2.F32.PACK_AB_MERGE_C R7, RZ, R0, RZ ;  /* 0x00000000ff07723e */ /* 0x001fe200048060ff */
[----:B----4-:R-:W-:Y:S01]  /*218a0*/  FMUL R2, R34, UR22 ;  /* 0x0000001622027c20 */ /* 0x010fe20008400000 */
[----:B-----5:R-:W-:-:S04]  /*218b0*/  FMUL R3, R33, UR22 ;  /* 0x0000001621037c20 */ /* 0x020fc80008400000 */
[----:B------:R-:W-:Y:S02]  /*218c0*/  F2FP.SATFINITE.E5M2.F32.PACK_AB_MERGE_C R11, RZ, R2, RZ ;  /* 0x00000002ff0b723e */ /* 0x000fe400048060ff */
[----:B------:R-:W-:Y:S01]  /*218d0*/  F2FP.SATFINITE.E5M2.F32.PACK_AB_MERGE_C R3, RZ, R3, RZ ;  /* 0x00000003ff03723e */ /* 0x000fe200048060ff */
[----:B------:R1:W-:Y:S01]  /*218e0*/  @!P6 STG.E.U8 desc[UR20][R26.64+0xf1], R7 ;  /* 0x0000f1071a00e986 */ /* 0x0003e2000c101114 */
[----:B---3--:R-:W-:Y:S01]  /*218f0*/  FMUL R4, R31, UR22 ;  /* 0x000000161f047c20 */ /* 0x008fe20008400000 */
[----:B------:R-:W-:-:S04]  /*21900*/  FMUL R5, R30, UR22 ;  /* 0x000000161e057c20 */ /* 0x000fc80008400000 */
[----:B------:R-:W-:Y:S02]  /*21910*/  F2FP.SATFINITE.E5M2.F32.PACK_AB_MERGE_C R13, RZ, R4, RZ ;  /* 0x00000004ff0d723e */ /* 0x000fe400048060ff */
[----:B------:R-:W-:Y:S01]  /*21920*/  F2FP.SATFINITE.E5M2.F32.PACK_AB_MERGE_C R5, RZ, R5, RZ ;  /* 0x00000005ff05723e */ /* 0x000fe200048060ff */
[----:B------:R1:W-:Y:S04]  /*21930*/  @!P2 STG.E.U8 desc[UR20][R28.64+0xf8], R11 ;  /* 0x0000f80b1c00a986 */ /* 0x0003e8000c101114 */
[----:B------:R1:W-:Y:S04]  /*21940*/  @!P1 STG.E.U8 desc[UR20][R28.64+0xf9], R3 ;  /* 0x0000f9031c009986 */ /* 0x0003e8000c101114 */
[----:B------:R1:W-:Y:S04]  /*21950*/  @!P3 STG.E.U8 desc[UR20][R26.64+0xf8], R13 ;  /* 0x0000f80d1a00b986 */ /* 0x0003e8000c101114 */
[----:B------:R1:W-:Y:S02]  /*21960*/  @!P0 STG.E.U8 desc[UR20][R26.64+0xf9], R5 ;  /* 0x0000f9051a008986 */ /* 0x0003e4000c101114 */
.L_x_552:
[----:B------:R-:W-:Y:S05]  /*21970*/  BSYNC B0 ;  /* 0x0000000000007941 */ /* 0x000fea0003800000 */
.L_x_38:
[----:B-12---:R-:W2:Y:S04]  /*21980*/  LDL.LU R3, [R1+0x460] ;  /* 0x0004600001037983 */ /* 0x006ea80000300800 */
[----:B------:R-:W2:Y:S01]  /*21990*/  LDL.LU R2, [R1+0x464] ;  /* 0x0004640001027983 */ /* 0x000ea20000300800 */
[----:B------:R-:W-:Y:S01]  /*219a0*/  ULDC UR6, c[0x0][0xc] ;  /* 0x0000030000067ab9 */ /* 0x000fe20000000800 */
[----:B------:R-:W-:Y:S01]  /*219b0*/  ULDC UR7, c[0x0][0x10] ;  /* 0x0000040000077ab9 */ /* 0x000fe20000000800 */
[----:B---34-:R-:W2:Y:S01]  /*219c0*/  LDC R5, c[0x0][0x14] ;  /* 0x00000500ff057b82 */ /* 0x018ea20000000800 */
[----:B------:R-:W-:Y:S01]  /*219d0*/  UIMAD.WIDE.U32 UR6, UR6, UR7, URZ ;  /* 0x00000007060672a5 */ /* 0x000fe2000f8e003f */
[----:B-----5:R-:W-:Y:S01]  /*219e0*/  PRMT R0, RZ, 0x7610, R0 ;  /* 0x00007610ff007816 */ /* 0x020fe20000000000 */
[----:B------:R-:W-:-:S04]  /*219f0*/  UMOV UR10, 0xffffffff ;  /* 0xffffffff000a7882 */ /* 0x000fc80000000000 */
[----:B--2---:R-:W-:-:S04]  /*21a00*/  IMAD.WIDE.U32 R2, R5, UR6, R2 ;  /* 0x0000000605027c25 */ /* 0x004fc8000f8e0002 */
[----:B------:R-:W-:Y:S01]  /*21a10*/  IMAD R5, R5, UR7, RZ ;  /* 0x0000000705057c24 */ /* 0x000fe2000f8e02ff */
[----:B------:R-:W-:Y:S01]  /*21a20*/  ULDC.64 UR6, c[0x0][0x650] ;  /* 0x0001940000067ab9 */ /* 0x000fe20000000a00 */
[----:B------:R-:W-:Y:S01]  /*21a30*/  IMAD.MOV.U32 R11, RZ, RZ, R2 ;  /* 0x000000ffff0b7224 */ /* 0x000fe200078e0002 */
[----:B------:R-:W-:Y:S01]  /*21a40*/  ISETP.GE.U32.AND P0, PT, R2, UR6, PT ;  /* 0x0000000602007c0c */ /* 0x000fe2000bf06070 */
[----:B------:R-:W-:Y:S02]  /*21a50*/  IMAD.IADD R13, R3, 0x1, R5 ;  /* 0x00000001030d7824 */ /* 0x000fe400078e0205 */
[----:B------:R-:W-:-:S03]  /*21a60*/  IMAD.MOV.U32 R2, RZ, RZ, -0x1 ;  /* 0xffffffffff027424 */ /* 0x000fc600078e00ff */
[----:B------:R1:W-:Y:S01]  /*21a70*/  STL [R1+0x460], R13 ;  /* 0x0004600d01007387 */ /* 0x0003e20000100800 */
[----:B------:R-:W-:-:S03]  /*21a80*/  ISETP.GE.U32.AND.EX P0, PT, R13, UR7, PT, P0 ;  /* 0x000000070d007c0c */ /* 0x000fc6000bf06100 */
[----:B------:R1:W-:Y:S04]  /*21a90*/  STL [R1+0x464], R11 ;  /* 0x0004640b01007387 */ /* 0x0003e80000100800 */
[----:B------:R1:W-:Y:S06]  /*21aa0*/  STL [R1+0x468], R2 ;  /* 0x0004680201007387 */ /* 0x0003ec0000100800 */
[----:B------:R-:W-:Y:S05]  /*21ab0*/  @P0 BRA `(.L_x_553) ;  /* 0x0000000400740947 */ /* 0x000fea0003800000 */
[----:B------:R-:W2:Y:S01]  /*21ac0*/  S2R R8, SR_CTAID.X ;  /* 0x0000000000087919 */ /* 0x000ea20000002500 */
[----:B------:R-:W-:Y:S01]  /*21ad0*/  ULDC.64 UR16, c[0x0][0x628] ;  /* 0x00018a0000107ab9 */ /* 0x000fe20000000a00 */
[----:B------:R-:W3:Y:S01]  /*21ae0*/  LDC R9, c[0x0][0x144] ;  /* 0x00005100ff097b82 */ /* 0x000ee20000000800 */
[----:B------:R-:W-:Y:S01]  /*21af0*/  ULDC UR6, c[0x0][0x150] ;  /* 0x0000540000067ab9 */ /* 0x000fe20000000800 */
[----:B------:R-:W4:Y:S01]  /*21b00*/  S2R R12, SR_CTAID.Y ;  /* 0x00000000000c7919 */ /* 0x000f220000002600 */
[----:B------:R-:W-:Y:S01]  /*21b10*/  ISETP.NE.U32.AND P0, PT, RZ, UR16, PT ;  /* 0x00000010ff007c0c */ /* 0x000fe2000bf05070 */
[----:B------:R-:W-:Y:S01]  /*21b20*/  ULDC UR18, c[0x0][0x630] ;  /* 0x00018c0000127ab9 */ /* 0x000fe20000000800 */
[----:B------:R-:W-:Y:S02]  /*21b30*/  R2UR UR14, R11 ;  /* 0x000000000b0e72ca */ /* 0x000fe400000e0000 */
[----:B------:R-:W-:Y:S01]  /*21b40*/  ISETP.NE.AND.EX P0, PT, RZ, UR17, PT, P0 ;  /* 0x00000011ff007c0c */ /* 0x000fe2000bf05300 */
[----:B0-----:R-:W0:Y:S01]  /*21b50*/  LDC.64 R6, c[0x0][0x620] ;  /* 0x00018800ff067b82 */ /* 0x001e220000000a00 */
[----:B------:R-:W-:-:S02]  /*21b60*/  R2UR UR15, R13 ;  /* 0x000000000d0f72ca */ /* 0x000fc400000e0000 */
[----:B--2---:R-:W-:-:S05]  /*21b70*/  I2FP.F32.U32 R0, R8 ;  /* 0x0000000800007245 */ /* 0x004fca0000201000 */
[----:B------:R-:W-:-:S06]  /*21b80*/  FMUL R0, R0, UR6 ;  /* 0x0000000600007c20 */ /* 0x000fcc0008400000 */
[----:B------:R-:W2:Y:S01]  /*21b90*/  F2I.U32.TRUNC.NTZ R0, R0 ;  /* 0x0000000000007305 */ /* 0x000ea2000020f000 */
[----:B----4-:R-:W-:Y:S05]  /*21ba0*/  @!P0 BRA `(.L_x_554) ;  /* 0x0000000000308947 */ /* 0x010fea0003800000 */
        /* <DEDUP_REMOVED lines=12> */
.L_x_554:
[----:B------:R-:W-:Y:S01]  /*21c70*/  USHF.R.U64 UR10, UR14, UR18, UR15 ;  /* 0x000000120e0a7299 */ /* 0x000fe2000800120f */
[----:B------:R-:W4:Y:S01]  /*21c80*/  LDC.64 R22, c[0x0][0x640] ;  /* 0x00019000ff167b82 */ /* 0x000f220000000a00 */
[----:B------:R-:W-:Y:S01]  /*21c90*/  USHF.R.U32.HI UR6, URZ, UR18, UR15 ;  /* 0x000000123f067299 */ /* 0x000fe2000801160f */
[----:B--2---:R-:W-:Y:S02]  /*21ca0*/  IMAD.MOV R10, RZ, RZ, -R0 ;  /* 0x000000ffff0a7224 */ /* 0x004fe400078e0a00 */
[----:B-1----:R-:W-:Y:S01]  /*21cb0*/  IMAD.MOV.U32 R2, RZ, RZ, R11 ;  /* 0x000000ffff027224 */ /* 0x002fe200078e000b */
[----:B------:R-:W-:Y:S01]  /*21cc0*/  IADD3 R5, P0, RZ, -UR10, RZ ;  /* 0x8000000aff057c10 */ /* 0x000fe2000ff1e0ff */
[----:B---3--:R-:W-:Y:S02]  /*21cd0*/  IMAD R18, R9, R10, R8 ;  /* 0x0000000a09127224 */ /* 0x008fe400078e0208 */
[----:B------:R-:W1:Y:S02]  /*21ce0*/  LDC R4, c[0x0][0x618] ;  /* 0x00018600ff047b82 */ /* 0x000e640000000800 */
[----:B------:R-:W-:Y:S01]  /*21cf0*/  IMAD.X R3, RZ, RZ, ~UR6, P0 ;  /* 0x80000006ff037e24 */ /* 0x000fe200080e06ff */
[----:B------:R-:W-:-:S03]  /*21d00*/  ULDC UR6, c[0x0][0x154] ;  /* 0x0000550000067ab9 */ /* 0x000fc60000000800 */
[-C--:B0-----:R-:W-:Y:S02]  /*21d10*/  IMAD R0, R3, R6.reuse, RZ ;  /* 0x0000000603007224 */ /* 0x081fe400078e02ff */
[----:B------:R-:W0:Y:S01]  /*21d20*/  LDC R14, c[0x0][0x608] ;  /* 0x00018200ff0e7b82 */ /* 0x000e220000000800 */
[----:B------:R-:W-:Y:S02]  /*21d30*/  IMAD.MOV.U32 R3, RZ, RZ, R13 ;  /* 0x000000ffff037224 */ /* 0x000fe400078e000d */
[----:B------:R-:W-:-:S05]  /*21d40*/  IMAD.WIDE.U32 R2, R5, R6, R2 ;  /* 0x0000000605027225 */ /* 0x000fca00078e0002 */
[----:B------:R-:W2:Y:S01]  /*21d50*/  LDC R20, c[0x0][0x658] ;  /* 0x00019600ff147b82 */ /* 0x000ea20000000800 */
[----:B------:R-:W-:Y:S01]  /*21d60*/  IMAD R5, R5, R7, R0 ;  /* 0x0000000705057224 */ /* 0x000fe200078e0200 */
[----:B------:R-:W-:Y:S01]  /*21d70*/  I2FP.F32.U32 R0, R12 ;  /* 0x0000000c00007245 */ /* 0x000fe20000201000 */
[----:B------:R-:W-:Y:S01]  /*21d80*/  IMAD.MOV.U32 R7, RZ, RZ, 0x1 ;  /* 0x00000001ff077424 */ /* 0x000fe200078e00ff */
[----:B----4-:R-:W-:Y:S01]  /*21d90*/  ISETP.NE.U32.AND P0, PT, R22, RZ, PT ;  /* 0x000000ff1600720c */ /* 0x010fe20003f05070 */
[----:B------:R-:W-:Y:S02]  /*21da0*/  IMAD.IADD R3, R3, 0x1, R5 ;  /* 0x0000000103037824 */ /* 0x000fe400078e0205 */
[----:B------:R-:W-:Y:S01]  /*21db0*/  FMUL R0, R0, UR6 ;  /* 0x0000000600007c20 */ /* 0x000fe20008400000 */
[----:B------:R-:W3:Y:S01]  /*21dc0*/  LDC R15, c[0x0][0x148] ;  /* 0x00005200ff0f7b82 */ /* 0x000ee20000000800 */
[----:B------:R-:W-:Y:S01]  /*21dd0*/  ISETP.NE.AND.EX P0, PT, R23, RZ, PT, P0 ;  /* 0x000000ff1700720c */ /* 0x000fe20003f05300 */
[----:B------:R-:W-:Y:S01]  /*21de0*/  IMAD.MOV.U32 R5, RZ, RZ, -0x1 ;  /* 0xffffffffff057424 */ /* 0x000fe200078e00ff */
[-CC-:B-1----:R-:W-:Y:S01]  /*21df0*/  SHF.R.U64 R10, R2, R4.reuse, R3.reuse ;  /* 0x00000004020a7219 */ /* 0x182fe20000001203 */
[----:B------:R1:W4:Y:S01]  /*21e00*/  F2I.U32.TRUNC.NTZ R13, R0 ;  /* 0x00000000000d7305 */ /* 0x000322000020f000 */
[----:B------:R-:W-:-:S03]  /*21e10*/  SHF.R.U32.HI R3, RZ, R4, R3 ;  /* 0x00000004ff037219 */ /* 0x000fc60000011603 */
[----:B------:R-:W1:Y:S01]  /*21e20*/  LDC R16, c[0x0][0x600] ;  /* 0x00018000ff107b82 */ /* 0x000e620000000800 */
[-CC-:B0-----:R-:W-:Y:S02]  /*21e30*/  SHF.R.U64 R8, R10, R14.reuse, R3.reuse ;  /* 0x0000000e0a087219 */ /* 0x181fe40000001203 */
[----:B------:R-:W-:-:S05]  /*21e40*/  SHF.R.U32.HI R3, RZ, R14, R3 ;  /* 0x0000000eff037219 */ /* 0x000fca0000011603 */
[----:B------:R-:W0:Y:S01]  /*21e50*/  LDC R17, c[0x0][0x648] ;  /* 0x00019200ff117b82 */ /* 0x000e220000000800 */
[-CC-:B--2---:R-:W-:Y:S02]  /*21e60*/  SHF.R.U64 R11, R8, R20.reuse, R3.reuse ;  /* 0x00000014080b7219 */ /* 0x184fe40000001203 */
[-C--:B------:R-:W-:Y:S02]  /*21e70*/  SHF.L.U32 R5, R5, R20.reuse, RZ ;  /* 0x0000001405057219 */ /* 0x080fe400000006ff */
[-C--:B------:R-:W-:Y:S01]  /*21e80*/  SHF.R.U32.HI R3, RZ, R20.reuse, R3 ;  /* 0x00000014ff037219 */ /* 0x080fe20000011603 */
[----:B------:R-:W-:Y:S01]  /*21e90*/  IMAD.MOV.U32 R2, RZ, RZ, R11 ;  /* 0x000000ffff027224 */ /* 0x000fe200078e000b */
[----:B------:R-:W-:Y:S01]  /*21ea0*/  SHF.L.U32 R20, R7, R20, RZ ;  /* 0x0000001407147219 */ /* 0x000fe200000006ff */
[----:B------:R-:W2:Y:S01]  /*21eb0*/  LDC R19, c[0x0][0x638] ;  /* 0x00018e00ff137b82 */ /* 0x000ea20000000800 */
[----:B------:R-:W-:-:S07]  /*21ec0*/  LOP3.LUT R39, RZ, R5, RZ, 0x33, !PT ;  /* 0x00000005ff277212 */ /* 0x000fce00078e33ff */
[----:B------:R-:W0:Y:S01]  /*21ed0*/  LDC R21, c[0x0][0x610] ;  /* 0x00018400ff157b82 */ /* 0x000e220000000800 */
[----:B----4-:R-:W-:Y:S05]  /*21ee0*/  @!P0 BRA `(.L_x_555) ;  /* 0x0000000000288947 */ /* 0x010fea0003800000 */
[----:B-1----:R-:W1:Y:S02]  /*21ef0*/  LDC R0, c[0x0][0x64c] ;  /* 0x00019300ff007b82 */ /* 0x002e640000000800 */
[----:B-1----:R-:W-:-:S05]  /*21f00*/  IADD3 R7, P0, R11, R0, RZ ;  /* 0x000000000b077210 */ /* 0x002fca0007f1e0ff */
        /* <DEDUP_REMOVED lines=8> */
.L_x_555:
[----:B01----:R-:W-:Y:S01]  /*21f90*/  SHF.R.U64 R0, R2, R17, R3 ;  /* 0x0000001102007219 */ /* 0x003fe20000001203 */
[----:B------:R-:W-:Y:S01]  /*21fa0*/  VIADD R3, R16, 0xffffffff ;  /* 0xffffffff10037836 */ /* 0x000fe20000000000 */
[----:B------:R-:W-:Y:S01]  /*21fb0*/  LOP3.LUT R39, R8, R39, RZ, 0xc0, !PT ;  /* 0x0000002708277212 */ /* 0x000fe200078ec0ff */
[----:B------:R-:W-:Y:S02]  /*21fc0*/  IMAD.MOV R13, RZ, RZ, -R13 ;  /* 0x000000ffff0d7224 */ /* 0x000fe400078e0a0d */
[----:B------:R-:W-:Y:S01]  /*21fd0*/  IMAD.MOV R2, RZ, RZ, -R0 ;  /* 0x000000ffff027224 */ /* 0x000fe200078e0a00 */
[----:B------:R-:W-:Y:S01]  /*21fe0*/  LOP3.LUT R3, R10, R3, RZ, 0xc0, !PT ;  /* 0x000000030a037212 */ /* 0x000fe200078ec0ff */
[----:B------:R-:W-:Y:S02]  /*21ff0*/  IMAD R39, R20, R0, R39 ;  /* 0x0000000014277224 */ /* 0x000fe400078e0227 */
[----:B---3--:R-:W-:Y:S02]  /*22000*/  @P4 IMAD R18, R15, R13, R12 ;  /* 0x0000000d0f124224 */ /* 0x008fe400078e020c */
[----:B--2---:R-:W-:-:S02]  /*22010*/  IMAD R0, R2, R19, R11 ;  /* 0x0000001302007224 */ /* 0x004fc400078e020b */
[----:B------:R-:W-:Y:S02]  /*22020*/  IMAD R39, R39, R21, R18 ;  /* 0x0000001527277224 */ /* 0x000fe400078e0212 */
[----:B------:R-:W-:Y:S02]  /*22030*/  IMAD R2, R0, R16, R3 ;  /* 0x0000001000027224 */ /* 0x000fe400078e0203 */
[----:B------:R-:W-:-:S03]  /*22040*/  IMAD.MOV.U32 R4, RZ, RZ, 0x1 ;  /* 0x00000001ff047424 */ /* 0x000fc600078e00ff */
[----:B------:R-:W-:Y:S02]  /*22050*/  SEL R3, R2, R39, !P4 ;  /* 0x0000002702037207 */ /* 0x000fe40006000000 */
[----:B------:R-:W-:Y:S02]  /*22060*/  PRMT R0, R4, 0x7610, R0 ;  /* 0x0000761004007816 */ /* 0x000fe40000000000 */
[----:B------:R-:W-:Y:S01]  /*22070*/  SEL R39, R39, R2, !P4 ;  /* 0x0000000227277207 */ /* 0x000fe20006000000 */
[----:B------:R2:W-:Y:S06]  /*22080*/  STL [R1+0x468], R3 ;  /* 0x0004680301007387 */ /* 0x0005ec0000100800 */
.L_x_553:
[----:B------:R3:W-:Y:S01]  /*22090*/  STL [R1+0x46c], R39 ;  /* 0x00046c2701007387 */ /* 0x0007e20000100800 */
[----:B------:R-:W-:-:S13]  /*220a0*/  LOP3.LUT P0, RZ, R0, 0xff, RZ, 0xc0, !PT ;  /* 0x000000ff00ff7812 */ /* 0x000fda000780c0ff */
[----:B---3--:R-:W-:Y:S05]  /*220b0*/  @P0 BRA `(.L_x_556) ;  /* 0xfffffdf000ec0947 */ /* 0x008fea000383ffff */
[----:B------:R-:W-:Y:S05]  /*220c0*/  EXIT ;  /* 0x000000000000794d */ /* 0x000fea0003800000 */
.L_x_8:
[----:B0-----:R-:W2:Y:S01]  /*220d0*/  LDL R16, [R1+0x464] ;  /* 0x0004640001107983 */ /* 0x001ea20000100800 */
[----:B------:R-:W-:-:S03]  /*220e0*/  ULDC.64 UR4, c[0x0][0x650] ;  /* 0x0001940000047ab9 */ /* 0x000fc60000000a00 */
[----:B------:R-:W3:Y:S01]  /*220f0*/  LDL R20, [R1+0x460] ;  /* 0x0004600001147983 */ /* 0x000ee20000100800 */
[----:B------:R-:W-:Y:S01]  /*22100*/  PRMT R0, RZ, 0x7610, R0 ;  /* 0x00007610ff007816 */ /* 0x000fe20000000000 */
[----:B------:R-:W-:Y:S02]  /*22110*/  IMAD.MOV.U32 R5, RZ, RZ, -0x1 ;  /* 0xffffffffff057424 */ /* 0x000fe400078e00ff */
[----:B------:R-:W-:Y:S02]  /*22120*/  IMAD.MOV.U32 R4, RZ, RZ, -0x1 ;  /* 0xffffffffff047424 */ /* 0x000fe400078e00ff */
[----:B------:R-:W-:Y:S01]  /*22130*/  IMAD.MOV.U32 R10, RZ, RZ, -0x1 ;  /* 0xffffffffff0a7424 */ /* 0x000fe200078e00ff */
[----:B--2---:R-:W-:-:S04]  /*22140*/  ISETP.GE.U32.AND P0, PT, R16, UR4, PT ;  /* 0x0000000410007c0c */ /* 0x004fc8000bf06070 */
[----:B---3--:R-:W-:-:S13]  /*22150*/  ISETP.GE.U32.AND.EX P0, PT, R20, UR5, PT, P0 ;  /* 0x0000000514007c0c */ /* 0x008fda000bf06100 */
[----:B------:R-:W-:Y:S05]  /*22160*/  @P0 BRA `(.L_x_557) ;  /* 0x0000000400300947 */ /* 0x000fea0003800000 */
[----:B------:R-:W0:Y:S01]  /*22170*/  LDC.64 R14, c[0x0][0x628] ;  /* 0x00018a00ff0e7b82 */ /* 0x000e220000000a00 */
[----:B------:R-:W-:Y:S02]  /*22180*/  IMAD.MOV.U32 R8, RZ, RZ, R16 ;  /* 0x000000ffff087224 */ /* 0x000fe400078e0010 */
[----:B------:R-:W-:-:S05]  /*22190*/  IMAD.MOV.U32 R9, RZ, RZ, R20 ;  /* 0x000000ffff097224 */ /* 0x000fca00078e0014 */
[----:B------:R-:W1:Y:S08]  /*221a0*/  LDC R10, c[0x0][0x630] ;  /* 0x00018c00ff0a7b82 */ /* 0x000e700000000800 */
[----:B------:R-:W2:Y:S01]  /*221b0*/  LDC.64 R18, c[0x0][0x620] ;  /* 0x00018800ff127b82 */ /* 0x000ea20000000a00 */
[----:B0-----:R-:W-:-:S04]  /*221c0*/  ISETP.NE.U32.AND P0, PT, R14, RZ, PT ;  /* 0x000000ff0e00720c */ /* 0x001fc80003f05070 */
[----:B------:R-:W-:-:S13]  /*221d0*/  ISETP.NE.AND.EX P0, PT, R15, RZ, PT, P0 ;  /* 0x000000ff0f00720c */ /* 0x000fda0003f05300 */
[----:B-12---:R-:W-:Y:S05]  /*221e0*/  @!P0 BRA `(.L_x_558) ;  /* 0x0000000000288947 */ /* 0x006fea0003800000 */
[----:B------:R-:W0:Y:S02]  /*221f0*/  LDC R0, c[0x0][0x634] ;  /* 0x00018d00ff007b82 */ /* 0x000e240000000800 */
[----:B0-----:R-:W-:-:S05]  /*22200*/  IADD3 R9, P0, R16, R0, RZ ;  /* 0x0000000010097210 */ /* 0x001fca0007f1e0ff */
        /* <DEDUP_REMOVED lines=8> */
.L_x_558:
[----:B------:R-:W0:Y:S01]  /*22290*/  LDC.64 R22, c[0x0][0x640] ;  /* 0x00019000ff167b82 */ /* 0x000e220000000a00 */
[-CC-:B------:R-:W-:Y:S01]  /*222a0*/  SHF.R.U64 R14, R8, R10.reuse, R9.reuse ;  /* 0x0000000a080e7219 */ /* 0x180fe20000001209 */
[----:B------:R-:W-:Y:S01]  /*222b0*/  IMAD.MOV.U32 R4, RZ, RZ, R16 ;  /* 0x000000ffff047224 */ /* 0x000fe200078e0010 */
[----:B------:R-:W-:Y:S01]  /*222c0*/  SHF.R.U32.HI R0, RZ, R10, R9 ;  /* 0x0000000aff007219 */ /* 0x000fe20000011609 */
[----:B------:R-:W-:Y:S01]  /*222d0*/  IMAD.MOV.U32 R24, RZ, RZ, 0x1 ;  /* 0x00000001ff187424 */ /* 0x000fe200078e00ff */
[----:B------:R-:W-:-:S03]  /*222e0*/  IADD3 R7, P0, RZ, -R14, RZ ;  /* 0x8000000eff077210 */ /* 0x000fc60007f1e0ff */
[----:B------:R-:W1:Y:S02]  /*222f0*/  LDC R6, c[0x0][0x618] ;  /* 0x00018600ff067b82 */ /* 0x000e640000000800 */
[----:B------:R-:W-:-:S04]  /*22300*/  IMAD.X R5, RZ, RZ, ~R0, P0 ;  /* 0x000000ffff057224 */ /* 0x000fc800000e0e00 */
[-C--:B------:R-:W-:Y:S02]  /*22310*/  IMAD R0, R5, R18.reuse, RZ ;  /* 0x0000001205007224 */ /* 0x080fe400078e02ff */
[----:B------:R-:W2:Y:S01]  /*22320*/  LDC R8, c[0x0][0x608] ;  /* 0x00018200ff087b82 */ /* 0x000ea20000000800 */
[----:B------:R-:W-:Y:S02]  /*22330*/  IMAD.MOV.U32 R5, RZ, RZ, R20 ;  /* 0x000000ffff057224 */ /* 0x000fe400078e0014 */
[----:B------:R-:W-:-:S05]  /*22340*/  IMAD.WIDE.U32 R4, R7, R18, R4 ;  /* 0x0000001207047225 */ /* 0x000fca00078e0004 */
[----:B------:R-:W3:Y:S01]  /*22350*/  LDC R21, c[0x0][0x658] ;  /* 0x00019600ff157b82 */ /* 0x000ee20000000800 */
[----:B------:R-:W-:Y:S01]  /*22360*/  IMAD R7, R7, R19, R0 ;  /* 0x0000001307077224 */ /* 0x000fe200078e0200 */
[----:B0-----:R-:W-:-:S03]  /*22370*/  ISETP.NE.U32.AND P0, PT, R22, RZ, PT ;  /* 0x000000ff1600720c */ /* 0x001fc60003f05070 */
[----:B------:R-:W-:Y:S01]  /*22380*/  IMAD.IADD R5, R5, 0x1, R7 ;  /* 0x0000000105057824 */ /* 0x000fe200078e0207 */
[----:B------:R-:W-:Y:S02]  /*22390*/  ISETP.NE.AND.EX P0, PT, R23, RZ, PT, P0 ;  /* 0x000000ff1700720c */ /* 0x000fe40003f05300 */
[----:B------:R-:W0:Y:S02]  /*223a0*/  LDC R16, c[0x0][0x600] ;  /* 0x00018000ff107b82 */ /* 0x000e240000000800 */
[-CC-:B-1----:R-:W-:Y:S01]  /*223b0*/  SHF.R.U64 R10, R4, R6.reuse, R5.reuse ;  /* 0x00000006040a7219 */ /* 0x182fe20000001205 */
[----:B------:R-:W-:Y:S01]  /*223c0*/  IMAD.MOV.U32 R4, RZ, RZ, -0x1 ;  /* 0xffffffffff047424 */ /* 0x000fe200078e00ff */
[----:B------:R-:W-:-:S04]  /*223d0*/  SHF.R.U32.HI R5, RZ, R6, R5 ;  /* 0x00000006ff057219 */ /* 0x000fc80000011605 */
[----:B------:R-:W1:Y:S01]  /*223e0*/  LDC R18, c[0x0][0x648] ;  /* 0x00019200ff127b82 */ /* 0x000e620000000800 */
[-CC-:B--2---:R-:W-:Y:S02]  /*223f0*/  SHF.R.U64 R17, R10, R8.reuse, R5.reuse ;  /* 0x000000080a117219 */ /* 0x184fe40000001205 */
[----:B------:R-:W-:-:S05]  /*22400*/  SHF.R.U32.HI R0, RZ, R8, R5 ;  /* 0x00000008ff007219 */ /* 0x000fca0000011605 */
[----:B------:R-:W2:Y:S01]  /*22410*/  LDC R20, c[0x0][0x638] ;  /* 0x00018e00ff147b82 */ /* 0x000ea20000000800 */
[-C--:B---3--:R-:W-:Y:S02]  /*22420*/  SHF.L.U32 R4, R4, R21.reuse, RZ ;  /* 0x0000001504047219 */ /* 0x088fe400000006ff */
[-CC-:B------:R-:W-:Y:S02]  /*22430*/  SHF.R.U64 R19, R17, R21.reuse, R0.reuse ;  /* 0x0000001511137219 */ /* 0x180fe40000001200 */
[----:B------:R-:W-:Y:S02]  /*22440*/  LOP3.LUT R26, RZ, R4, RZ, 0x33, !PT ;  /* 0x00000004ff1a7212 */ /* 0x000fe400078e33ff */
[----:B------:R-:W-:Y:S01]  /*22450*/  SHF.R.U32.HI R5, RZ, R21, R0 ;  /* 0x00000015ff057219 */ /* 0x000fe20000011600 */
[----:B------:R-:W3:Y:S01]  /*22460*/  LDC R25, c[0x0][0x610] ;  /* 0x00018400ff197b82 */ /* 0x000ee20000000800 */
[----:B------:R-:W-:Y:S01]  /*22470*/  IMAD.MOV.U32 R4, RZ, RZ, R19 ;  /* 0x000000ffff047224 */ /* 0x000fe200078e0013 */
[----:B------:R-:W-:Y:S06]  /*22480*/  @!P0 BRA `(.L_x_559) ;  /* 0x0000000000288947 */ /* 0x000fec0003800000 */
        /* <DEDUP_REMOVED lines=10> */
.L_x_559:
[----:B-1----:R-:W-:Y:S01]  /*22530*/  SHF.R.U64 R3, R4, R18, R5 ;  /* 0x0000001204037219 */ /* 0x002fe20000001205 */
[----:B0-----:R-:W-:Y:S01]  /*22540*/  VIADD R5, R16, 0xffffffff ;  /* 0xffffffff10057836 */ /* 0x001fe20000000000 */
[----:B------:R-:W-:Y:S01]  /*22550*/  SHF.L.U32 R24, R24, R21, RZ ;  /* 0x0000001518187219 */ /* 0x000fe200000006ff */
[----:B------:R-:W-:Y:S01]  /*22560*/  @P4 IMAD R11, R13, R12, R2 ;  /* 0x0000000c0d0b4224 */ /* 0x000fe200078e0202 */
[----:B------:R-:W-:Y:S01]  /*22570*/  LOP3.LUT R0, R17, R26, RZ, 0xc0, !PT ;  /* 0x0000001a11007212 */ /* 0x000fe200078ec0ff */
[----:B------:R-:W-:-:S04]  /*22580*/  IMAD.MOV R4, RZ, RZ, -R3 ;  /* 0x000000ffff047224 */ /* 0x000fc800078e0a03 */
[----:B------:R-:W-:Y:S01]  /*22590*/  IMAD R2, R24, R3, R0 ;  /* 0x0000000318027224 */ /* 0x000fe200078e0200 */
[----:B------:R-:W-:Y:S01]  /*225a0*/  LOP3.LUT R3, R10, R5, RZ, 0xc0, !PT ;  /* 0x000000050a037212 */ /* 0x000fe200078ec0ff */
[----:B--2---:R-:W-:Y:S02]  /*225b0*/  IMAD R0, R4, R20, R19 ;  /* 0x0000001404007224 */ /* 0x004fe400078e0213 */
[----:B---3--:R-:W-:Y:S02]  /*225c0*/  IMAD R5, R2, R25, R11 ;  /* 0x0000001902057224 */ /* 0x008fe400078e020b */
[----:B------:R-:W-:Y:S02]  /*225d0*/  IMAD.MOV.U32 R4, RZ, RZ, 0x1 ;  /* 0x00000001ff047424 */ /* 0x000fe400078e00ff */
[----:B------:R-:W-:Y:S02]  /*225e0*/  IMAD R2, R0, R16, R3 ;  /* 0x0000001000027224 */ /* 0x000fe400078e0203 */
[----:B------:R-:W-:Y:S01]  /*225f0*/  IMAD.MOV.U32 R10, RZ, RZ, R14 ;  /* 0x000000ffff0a7224 */ /* 0x000fe200078e000e */
[----:B------:R-:W-:-:S02]  /*22600*/  PRMT R0, R4, 0x7610, R0 ;  /* 0x0000761004007816 */ /* 0x000fc40000000000 */
[----:B------:R-:W-:Y:S02]  /*22610*/  SEL R4, R2, R5, !P4 ;  /* 0x0000000502047207 */ /* 0x000fe40006000000 */
[----:B------:R-:W-:-:S07]  /*22620*/  SEL R5, R5, R2, !P4 ;  /* 0x0000000205057207 */ /* 0x000fce0006000000 */
.L_x_557:
[----:B------:R-:W-:-:S08]  /*22630*/  NOP ;  /* 0x0000000000007918 */ /* 0x000fd00000000000 */
[----:B------:R-:W0:-:S00]  /*22640*/  USETMAXREG.DEALLOC.CTAPOOL 0x18 ;  /* 0x00000018000079c8 */ /* 0x000e0000080e0500 */
[----:B------:R-:W-:-:S13]  /*22650*/  ISETP.NE.AND P0, PT, RZ, UR8, PT ;  /* 0x00000008ff007c0c */ /* 0x000fda000bf05270 */
[----:B------:R-:W-:Y:S05]  /*22660*/  @P0 EXIT ;  /* 0x000000000000094d */ /* 0x000fea0003800000 */
[----:B0-----:R-:W-:Y:S01]  /*22670*/  LOP3.LUT P0, RZ, R0, 0xff, RZ, 0xc0, !PT ;  /* 0x000000ff00ff7812 */ /* 0x001fe2000780c0ff */
[----:B------:R-:W-:Y:S02]  /*22680*/  IMAD.MOV.U32 R6, RZ, RZ, 0x1 ;  /* 0x00000001ff067424 */ /* 0x000fe400078e00ff */
[----:B------:R-:W-:-:S10]  /*22690*/  IMAD.MOV.U32 R7, RZ, RZ, RZ ;  /* 0x000000ffff077224 */ /* 0x000fd400078e00ff */
[----:B------:R-:W-:Y:S05]  /*226a0*/  @!P0 BRA `(.L_x_560) ;  /* 0x0000000c00548947 */ /* 0x000fea0003800000 */
[----:B------:R-:W0:Y:S01]  /*226b0*/  LDC R0, c[0x0][0x28c] ;  /* 0x0000a300ff007b82 */ /* 0x000e220000000800 */
[----:B------:R-:W-:Y:S01]  /*226c0*/  ULDC UR6, c[0x0][0x658] ;  /* 0x0001960000067ab9 */ /* 0x000fe20000000800 */
[----:B------:R-:W-:Y:S01]  /*226d0*/  UMOV UR9, 0xffffffff ;  /* 0xffffffff00097882 */ /* 0x000fe20000000000 */
[----:B------:R-:W-:Y:S01]  /*226e0*/  ULDC UR8, c[0x0][0xc] ;  /* 0x0000030000087ab9 */ /* 0x000fe20000000800 */
[----:B------:R-:W-:Y:S01]  /*226f0*/  USHF.L.U32 UR11, UR9, UR6, URZ ;  /* 0x00000006090b7299 */ /* 0x000fe2000800063f */
[----:B------:R-:W-:Y:S01]  /*22700*/  BSSY B0, `(.L_x_560) ;  /* 0x00000cf000007945 */ /* 0x000fe20003800000 */
[----:B------:R-:W-:Y:S01]  /*22710*/  UMOV UR10, 0x1 ;  /* 0x00000001000a7882 */ /* 0x000fe20000000000 */
[----:B------:R-:W-:Y:S01]  /*22720*/  ULDC UR9, c[0x0][0x10] ;  /* 0x0000040000097ab9 */ /* 0x000fe20000000800 */
[----:B------:R-:W1:Y:S01]  /*22730*/  S2UR UR4, SR_CgaCtaId ;  /* 0x00000000000479c3 */ /* 0x000e620000008800 */
[----:B------:R-:W-:Y:S01]  /*22740*/  UIMAD.WIDE.U32 UR8, UR8, UR9, URZ ;  /* 0x00000009080872a5 */ /* 0x000fe2000f8e003f */
[----:B------:R-:W-:Y:S01]  /*22750*/  IMAD.MOV.U32 R9, RZ, RZ, 0x1 ;  /* 0x00000001ff097424 */ /* 0x000fe200078e00ff */
[----:B------:R-:W-:Y:S01]  /*22760*/  USHF.L.U32 UR6, UR10, UR6, URZ ;  /* 0x000000060a067299 */ /* 0x000fe2000800063f */
[----:B------:R-:W-:Y:S01]  /*22770*/  IMAD.MOV.U32 R6, RZ, RZ, 0x1 ;  /* 0x00000001ff067424 */ /* 0x000fe200078e00ff */
[----:B------:R-:W-:Y:S01]  /*22780*/  ULDC UR5, c[0x0][0x600] ;  /* 0x0001800000057ab9 */ /* 0x000fe20000000800 */
[----:B------:R-:W-:Y:S01]  /*22790*/  ULDC UR10, c[0x0][0x14] ;  /* 0x00000500000a7ab9 */ /* 0x000fe20000000800 */
[----:B------:R-:W-:Y:S01]  /*227a0*/  IMAD.MOV.U32 R7, RZ, RZ, RZ ;  /* 0x000000ffff077224 */ /* 0x000fe200078e00ff */
[----:B------:R-:W-:-:S02]  /*227b0*/  UIMAD.WIDE.U32 UR24, UR8, UR10, URZ ;  /* 0x0000000a081872a5 */ /* 0x000fc4000f8e003f */
[----:B------:R-:W-:Y:S02]  /*227c0*/  UIMAD UR18, UR9, UR10, URZ ;  /* 0x0000000a091272a4 */ /* 0x000fe4000f8e023f */
[----:B------:R-:W-:Y:S02]  /*227d0*/  ULOP3.LUT UR23, UR13, 0x2, URZ, 0xfc, !UPT ;  /* 0x000000020d177892 */ /* 0x000fe4000f8efc3f */
[----:B------:R-:W-:Y:S01]  /*227e0*/  UIADD3 UR5, UR5, -0x1, URZ ;  /* 0xffffffff05057890 */ /* 0x000fe2000fffe03f */
[----:B0-----:R-:W-:Y:S01]  /*227f0*/  VIADD R0, R0, 0x1f ;  /* 0x0000001f00007836 */ /* 0x001fe20000000000 */
[----:B------:R-:W-:Y:S02]  /*22800*/  ULOP3.LUT UR20, URZ, UR11, URZ, 0x33, !UPT ;  /* 0x0000000b3f147292 */ /* 0x000fe4000f8e333f */
[----:B------:R-:W-:Y:S02]  /*22810*/  UIADD3 UR18, UR25, UR18, URZ ;  /* 0x0000001219127290 */ /* 0x000fe4000fffe03f */
[----:B------:R-:W-:Y:S01]  /*22820*/  SHF.R.S32.HI R3, RZ, 0x1f, R0 ;  /* 0x0000001fff037819 */ /* 0x000fe20000011400 */
[----:B------:R-:W-:Y:S01]  /*22830*/  ULDC.64 UR26, c[0x0][0x198] ;  /* 0x00006600001a7ab9 */ /* 0x000fe20000000a00 */
[----:B-1----:R-:W-:-:S02]  /*22840*/  USHF.L.U32 UR7, UR4, 0x7, URZ ;  /* 0x0000000704077899 */ /* 0x002fc4000800063f */
[----:B------:R-:W-:Y:S01]  /*22850*/  LEA.HI R0, R3, R0, RZ, 0x5 ;  /* 0x0000000003007211 */ /* 0x000fe200078f28ff */
[----:B------:R-:W-:Y:S02]  /*22860*/  USHF.L.U32 UR4, UR4, 0xc, URZ ;  /* 0x0000000c04047899 */ /* 0x000fe4000800063f */
[----:B------:R-:W-:Y:S01]  /*22870*/  ULOP3.LUT UR7, UR7, 0x80, URZ, 0xc0, !UPT ;  /* 0x0000008007077892 */ /* 0x000fe2000f8ec03f */
[----:B------:R-:W-:-:S05]  /*22880*/  SHF.R.S32.HI R0, RZ, 0x5, R0 ;  /* 0x00000005ff007819 */ /* 0x000fca0000011400 */
[----:B------:R-:W-:-:S07]  /*22890*/  VIADD R15, R0, 0x1 ;  /* 0x00000001000f7836 */ /* 0x000fce0000000000 */
.L_x_571:
[----:B------:R-:W-:-:S03]  /*228a0*/  UMOV UR8, 0xffffffff ;  /* 0xffffffff00087882 */ /* 0x000fc60000000000 */
[----:B------:R-:W-:Y:S05]  /*228b0*/  BRA.DIV UR8, `(.L_x_561) ;  /* 0x0000001608347947 */ /* 0x000fea000b800000 */
[----:B------:R-:W-:-:S13]  /*228c0*/  ELECT P0, URZ, PT ;  /* 0x00000000003f782f */ /* 0x000fda0003800000 */
.L_x_592:
[----:B------:R-:W0:Y:S01]  /*228d0*/  LDC R2, c[0x0][0x28c] ;  /* 0x0000a300ff027b82 */ /* 0x000e220000000800 */
[----:B------:R-:W-:Y:S01]  /*228e0*/  BSSY B1, `(.L_x_562) ;  /* 0x0000039000017945 */ /* 0x000fe20003800000 */
[----:B0-----:R-:W-:-:S13]  /*228f0*/  ISETP.LT.OR P0, PT, R2, 0x1, !P0 ;  /* 0x000000010200780c */ /* 0x001fda0004701670 */
[----:B------:R-:W-:Y:S05]  /*22900*/  @P0 BRA `(.L_x_563) ;  /* 0x0000000000d80947 */ /* 0x000fea0003800000 */
[----:B------:R-:W-:Y:S01]  /*22910*/  LEA R4, R4, UR7, 0x8 ;  /* 0x0000000704047c11 */ /* 0x000fe2000f8e40ff */
[----:B------:R-:W-:Y:S02]  /*22920*/  IMAD.SHL.U32 R5, R5, 0x100, RZ ;  /* 0x0000010005057824 */ /* 0x000fe400078e00ff */
[----:B------:R-:W-:Y:S02]  /*22930*/  IMAD.MOV.U32 R13, RZ, RZ, RZ ;  /* 0x000000ffff0d7224 */ /* 0x000fe400078e00ff */
[----:B------:R-:W-:Y:S02]  /*22940*/  IMAD.MOV.U32 R2, RZ, RZ, R15 ;  /* 0x000000ffff027224 */ /* 0x000fe400078e000f */
[----:B------:R-:W-:Y:S02]  /*22950*/  IMAD.MOV.U32 R3, RZ, RZ, R6 ;  /* 0x000000ffff037224 */ /* 0x000fe400078e0006 */
[----:B------:R-:W-:-:S07]  /*22960*/  IMAD.MOV.U32 R8, RZ, RZ, R7 ;  /* 0x000000ffff087224 */ /* 0x000fce00078e0007 */
.L_x_566:
[----:B------:R-:W0:Y:S01]  /*22970*/  S2R R12, SR_CgaCtaId ;  /* 0x00000000000c7919 */ /* 0x000e220000008800 */
[----:B------:R-:W-:Y:S01]  /*22980*/  MOV R11, 0x400 ;  /* 0x00000400000b7802 */ /* 0x000fe20000000f00 */
[----:B------:R-:W1:Y:S03]  /*22990*/  S2R R14, SR_TID.X ;  /* 0x00000000000e7919 */ /* 0x000e660000002100 */
[----:B0-----:R-:W-:Y:S02]  /*229a0*/  LEA R17, R12, R11, 0x18 ;  /* 0x0000000b0c117211 */ /* 0x001fe400078ec0ff */
[----:B------:R-:W-:Y:S02]  /*229b0*/  SHF.L.U32 R11, R3, 0x1f, RZ ;  /* 0x0000001f030b7819 */ /* 0x000fe400000006ff */
[----:B-1----:R-:W-:Y:S01]  /*229c0*/  LOP3.LUT P1, RZ, R14, 0x7f, RZ, 0xc0, !PT ;  /* 0x0000007f0eff7812 */ /* 0x002fe2000782c0ff */
[----:B------:R-:W-:-:S04]  /*229d0*/  IMAD R12, R8, 0x8, R17 ;  /* 0x00000008080c7824 */ /* 0x000fc800078e0211 */
[----:B------:R-:W0:Y:S02]  /*229e0*/  SYNCS.PHASECHK.TRANS64.TRYWAIT P0, [R12+URZ+0x70], R11 ;  /* 0x0000700b0c0075a7 */ /* 0x000e24000800017f */
[----:B0-----:R-:W-:Y:S06]  /*229f0*/  @!P0 BRA `(.L_x_564) ;  /* 0x0000001400048947 */ /* 0x001fec0003800000 */
.L_x_593:
[----:B0-----:R-:W0:Y:S01]  /*22a00*/  @!P1 LDC R11, c[0x0][0x500] ;  /* 0x00014000ff0b9b82 */ /* 0x001e220000000800 */
[----:B------:R-:W-:-:S04]  /*22a10*/  UPRMT UR8, UR23, 0x9910, URZ ;  /* 0x0000991017087896 */ /* 0x000fc8000800003f */
[----:B------:R-:W-:-:S06]  /*22a20*/  UISETP.NE.AND UP0, UPT, UR8, 0x2, UPT ;  /* 0x000000020800788c */ /* 0x000fcc000bf05270 */
[----:B------:R-:W-:Y:S01]  /*22a30*/  PLOP3.LUT P0, PT, PT, PT, UP0, 0x80, 0x0 ;  /* 0x000000000000781c */ /* 0x000fe20003f0f008 */
[----:B0-----:R0:W-:-:S12]  /*22a40*/  @!P1 SYNCS.ARRIVE.TRANS64 RZ, [R12+URZ], R11 ;  /* 0x0000000b0cff99a7 */ /* 0x0011d8000800003f */
[----:B------:R-:W-:Y:S05]  /*22a50*/  @P0 BRA `(.L_x_565) ;  /* 0x0000000000040947 */ /* 0x000fea0003800000 */
[----:B------:R-:W-:Y:S01]  /*22a60*/  BPT.TRAP 0x1 ;  /* 0x000000040000795c */ /* 0x000fe20000300000 */
.L_x_565:
[----:B------:R-:W-:Y:S01]  /*22a70*/  R2UR UR8, R8 ;  /* 0x00000000080872ca */ /* 0x000fe200000e0000 */
[----:B------:R-:W-:Y:S01]  /*22a80*/  VIADD R2, R2, 0xffffffff ;  /* 0xffffffff02027836 */ /* 0x000fe20000000000 */
[----:B------:R-:W-:Y:S01]  /*22a90*/  R2UR UR19, R17 ;  /* 0x00000000111372ca */ /* 0x000fe200000e0000 */
[----:B------:R-:W-:Y:S01]  /*22aa0*/  UIADD3 UR14, UP0, UR26, 0xf0, URZ ;  /* 0x000000f01a0e7890 */ /* 0x000fe2000ff1e03f */
[----:B------:R-:W-:Y:S01]  /*22ab0*/  R2UR UR21, R5 ;  /* 0x00000000051572ca */ /* 0x000fe200000e0000 */
[----:B------:R-:W-:Y:S01]  /*22ac0*/  UIADD3 UR28, UP1, UR26, 0x1f0, URZ ;  /* 0x000001f01a1c7890 */ /* 0x000fe2000ff3e03f */
[----:B------:R-:W-:Y:S01]  /*22ad0*/  R2UR UR9, R12 ;  /* 0x000000000c0972ca */ /* 0x000fe200000e0000 */
[----:B------:R-:W-:Y:S01]  /*22ae0*/  UIADD3.X UR15, URZ, UR27, URZ, UP0, !UPT ;  /* 0x0000001b3f0f7290 */ /* 0x000fe200087fe43f */
[C---:B------:R-:W-:Y:S01]  /*22af0*/  R2UR UR10, R13.reuse ;  /* 0x000000000d0a72ca */ /* 0x040fe200000e0000 */
[----:B------:R-:W-:Y:S01]  /*22b00*/  VIADD R8, R8, 0x1 ;  /* 0x0000000108087836 */ /* 0x000fe20000000000 */
[----:B------:R-:W-:Y:S01]  /*22b10*/  R2UR UR12, R10 ;  /* 0x000000000a0c72ca */ /* 0x000fe200000e0000 */
[----:B------:R-:W-:Y:S01]  /*22b20*/  UIADD3.X UR29, URZ, UR27, URZ, UP1, !UPT ;  /* 0x0000001b3f1d7290 */ /* 0x000fe20008ffe43f */
[----:B------:R-:W-:Y:S01]  /*22b30*/  R2UR UR22, R4 ;  /* 0x00000000041672ca */ /* 0x000fe200000e0000 */
[----:B------:R-:W-:Y:S01]  /*22b40*/  USHF.L.U32 UR8, UR8, 0xd, URZ ;  /* 0x0000000d08087899 */ /* 0x000fe2000800063f */
[----:B------:R-:W-:Y:S01]  /*22b50*/  ISETP.GT.AND P1, PT, R2, 0x1, PT ;  /* 0x000000010200780c */ /* 0x000fe20003f24270 */
[----:B------:R-:W-:Y:S01]  /*22b60*/  UMOV UR16, 0x0 ;  /* 0x0000000000107882 */ /* 0x000fe20000000000 */
[----:B------:R-:W-:Y:S01]  /*22b70*/  UMOV UR17, 0x10000000 ;  /* 0x1000000000117882 */ /* 0x000fe20000000000 */
[----:B------:R-:W-:Y:S01]  /*22b80*/  ULOP3.LUT UR11, UR8, 0x1000, UR4, 0xf8, !UPT ;  /* 0x00001000080b7892 */ /* 0x000fe2000f8ef804 */
[C---:B------:R-:W-:Y:S01]  /*22b90*/  ISETP.NE.AND P0, PT, R8.reuse, 0xe, PT ;  /* 0x0000000e0800780c */ /* 0x040fe20003f05270 */
[----:B------:R-:W-:Y:S01]  /*22ba0*/  UIADD3 UR8, UR19, 0x200, UR8 ;  /* 0x0000020013087890 */ /* 0x000fe2000fffe008 */
[----:B------:R-:W-:Y:S01]  /*22bb0*/  VIADD R13, R13, 0x20 ;  /* 0x000000200d0d7836 */ /* 0x000fe20000000000 */
[----:B------:R-:W-:Y:S01]  /*22bc0*/  UIADD3 UR19, UR19, 0x1c200, UR11 ;  /* 0x0001c20013137890 */ /* 0x000fe2000fffe00b */
[----:B0-----:R-:W-:Y:S01]  /*22bd0*/  SEL R12, RZ, 0x1, P0 ;  /* 0x00000001ff0c7807 */ /* 0x001fe20000000000 */
[----:B------:R-:W-:Y:S01]  /*22be0*/  UMOV UR30, 0x30000 ;  /* 0x00030000001e7882 */ /* 0x000fe20000000000 */
[----:B------:R-:W-:Y:S01]  /*22bf0*/  UMOV UR11, UR21 ;  /* 0x00000015000b7c82 */ /* 0x000fe20008000000 */
[----:B------:R-:W-:-:S02]  /*22c00*/  SEL R8, R8, RZ, P0 ;  /* 0x000000ff08087207 */ /* 0x000fc40000000000 */
[----:B------:R-:W-:Y:S01]  /*22c10*/  LOP3.LUT R3, R3, R12, RZ, 0x3c, !PT ;  /* 0x0000000c03037212 */ /* 0x000fe200078e3cff */
[----:B------:R0:W-:Y:S02]  /*22c20*/  UTMALDG.3D [UR8], [UR14], desc[UR16] ;  /* 0x000010080e0075b4 */ /* 0x0001e40008011000 */
[----:B0-----:R-:W-:Y:S01]  /*22c30*/  UMOV UR8, UR19 ;  /* 0x0000001300087c82 */ /* 0x001fe20008000000 */
[----:B------:R-:W-:Y:S02]  /*22c40*/  UMOV UR11, UR22 ;  /* 0x00000016000b7c82 */ /* 0x000fe40008000000 */
[----:B------:R0:W-:Y:S02]  /*22c50*/  UTMALDG.3D.MULTICAST [UR8], [UR28], UR30, desc[UR16] ;  /* 0x000010081c0073b4 */ /* 0x0001e4000801181e */
[----:B0-----:R-:W-:Y:S05]  /*22c60*/  @P1 BRA `(.L_x_566) ;  /* 0xfffffffc00401947 */ /* 0x001fea000383ffff */
.L_x_563:
[----:B------:R-:W-:Y:S05]  /*22c70*/  BSYNC B1 ;  /* 0x0000000000017941 */ /* 0x000fea0003800000 */
.L_x_562:
[----:B------:R-:W2:Y:S01]  /*22c80*/  LDL.LU R16, [R1+0x460] ;  /* 0x0004600001107983 */ /* 0x000ea20000300800 */
[----:B------:R-:W-:Y:S01]  /*22c90*/  LOP3.LUT P0, RZ, R9, 0xff, RZ, 0xc0, !PT ;  /* 0x000000ff09ff7812 */ /* 0x000fe2000780c0ff */
[C---:B------:R-:W-:Y:S01]  /*22ca0*/  IMAD.IADD R4, R0.reuse, 0x1, R7 ;  /* 0x0000000100047824 */ /* 0x040fe200078e0207 */
[----:B------:R-:W-:Y:S01]  /*22cb0*/  ULDC.64 UR8, c[0x0][0x650] ;  /* 0x0001940000087ab9 */ /* 0x000fe20000000a00 */
[----:B------:R-:W3:Y:S01]  /*22cc0*/  LDL.LU R14, [R1+0x464] ;  /* 0x00046400010e7983 */ /* 0x000ee20000300800 */
[----:B------:R-:W-:Y:S01]  /*22cd0*/  ISETP.GE.U32.AND P1, PT, R0, 0xe, PT ;  /* 0x0000000e0000780c */ /* 0x000fe20003f26070 */
[----:B------:R-:W-:Y:S01]  /*22ce0*/  BSSY B1, `(.L_x_567) ;  /* 0x000006e000017945 */ /* 0x000fe20003800000 */
[----:B------:R-:W-:Y:S01]  /*22cf0*/  IMAD.MOV.U32 R10, RZ, RZ, -0x1 ;  /* 0xffffffffff0a7424 */ /* 0x000fe200078e00ff */
[----:B------:R-:W-:-:S06]  /*22d00*/  PRMT R9, RZ, 0x7610, R9 ;  /* 0x00007610ff097816 */ /* 0x000fcc0000000009 */
[----:B------:R-:W0:Y:S01]  /*22d10*/  @P0 S2R R3, SR_CgaCtaId ;  /* 0x0000000000030919 */ /* 0x000e220000008800 */
[----:B------:R-:W-:-:S04]  /*22d20*/  @P0 MOV R2, 0x400 ;  /* 0x0000040000020802 */ /* 0x000fc80000000f00 */
[----:B0-----:R-:W-:-:S04]  /*22d30*/  @P0 LEA R2, R3, R2, 0x18 ;  /* 0x0000000203020211 */ /* 0x001fc800078ec0ff */
[----:B------:R0:W-:Y:S01]  /*22d40*/  @P0 SYNCS.ARRIVE.TRANS64.A1T0 RZ, [R2+URZ+0xf8], RZ ;  /* 0x0000f8ff02ff09a7 */ /* 0x0001e2000810003f */
[----:B------:R-:W-:-:S04]  /*22d50*/  ISETP.GT.U32.AND P0, PT, R4, 0xd, PT ;  /* 0x0000000d0400780c */ /* 0x000fc80003f04070 */
[----:B------:R-:W-:Y:S02]  /*22d60*/  ISETP.LT.U32.AND P0, PT, R0, 0xe, P0 ;  /* 0x0000000e0000780c */ /* 0x000fe40000701070 */
[----:B0-----:R-:W-:-:S05]  /*22d70*/  SHF.R.U32.HI R2, RZ, 0x1, R4 ;  /* 0x00000001ff027819 */ /* 0x001fca0000011604 */
[----:B------:R-:W-:-:S05]  /*22d80*/  IMAD.WIDE.U32 R2, R2, -0x6db6db6d, RZ ;  /* 0x9249249302027825 */ /* 0x000fca00078e00ff */
[----:B------:R-:W-:Y:S02]  /*22d90*/  SHF.R.U32.HI R5, RZ, 0x2, R3 ;  /* 0x00000002ff057819 */ /* 0x000fe40000011603 */
[----:B------:R-:W-:Y:S02]  /*22da0*/  SEL R3, RZ, 0x1, !P0 ;  /* 0x00000001ff037807 */ /* 0x000fe40004000000 */
[----:B------:R-:W-:Y:S01]  /*22db0*/  PRMT R2, RZ, 0x7610, R2 ;  /* 0x00007610ff027816 */ /* 0x000fe20000000002 */
[----:B------:R-:W-:Y:S01]  /*22dc0*/  IMAD R7, R5, -0xe, R4 ;  /* 0xfffffff205077824 */ /* 0x000fe200078e0204 */
[----:B------:R-:W-:Y:S01]  /*22dd0*/  LOP3.LUT R6, R6, R3, RZ, 0x3c, !PT ;  /* 0x0000000306067212 */ /* 0x000fe200078e3cff */
[----:B------:R-:W-:-:S03]  /*22de0*/  IMAD.MOV.U32 R4, RZ, RZ, -0x1 ;  /* 0xffffffffff047424 */ /* 0x000fc600078e00ff */
[----:B------:R-:W-:Y:S01]  /*22df0*/  @P1 LOP3.LUT R6, R6, 0x1, R5, 0x78, !PT ;  /* 0x0000000106061812 */ /* 0x000fe200078e7805 */
[----:B------:R-:W-:Y:S01]  /*22e00*/  IMAD.MOV.U32 R5, RZ, RZ, -0x1 ;  /* 0xffffffffff057424 */ /* 0x000fe200078e00ff */
[----:B---3--:R-:W-:-:S04]  /*22e10*/  IADD3 R14, P0, R14, UR24, RZ ;  /* 0x000000180e0e7c10 */ /* 0x008fc8000ff1e0ff */
[----:B--2---:R-:W-:Y:S01]  /*22e20*/  IADD3.X R16, R16, UR18, RZ, P0, !PT ;  /* 0x0000001210107c10 */ /* 0x004fe200087fe4ff */
[----:B------:R0:W-:Y:S01]  /*22e30*/  STL [R1+0x464], R14 ;  /* 0x0004640e01007387 */ /* 0x0001e20000100800 */
[----:B------:R-:W-:-:S03]  /*22e40*/  ISETP.GE.U32.AND P0, PT, R14, UR8, PT ;  /* 0x000000080e007c0c */ /* 0x000fc6000bf06070 */
[----:B------:R0:W-:Y:S01]  /*22e50*/  STL [R1+0x460], R16 ;  /* 0x0004601001007387 */ /* 0x0001e20000100800 */
[----:B------:R-:W-:-:S13]  /*22e60*/  ISETP.GE.U32.AND.EX P0, PT, R16, UR9, PT, P0 ;  /* 0x0000000910007c0c */ /* 0x000fda000bf06100 */
[----:B0-----:R-:W-:Y:S05]  /*22e70*/  @P0 BRA `(.L_x_568) ;  /* 0x0000000400500947 */ /* 0x001fea0003800000 */
[----:B------:R-:W0:Y:S01]  /*22e80*/  S2R R8, SR_CTAID.X ;  /* 0x0000000000087919 */ /* 0x000e220000002500 */
[----:B------:R-:W-:Y:S01]  /*22e90*/  ULDC UR8, c[0x0][0x150] ;  /* 0x0000540000087ab9 */ /* 0x000fe20000000800 */
[----:B------:R-:W1:Y:S01]  /*22ea0*/  LDC R3, c[0x0][0x144] ;  /* 0x00005100ff037b82 */ /* 0x000e620000000800 */
[----:B------:R-:W-:Y:S01]  /*22eb0*/  ULDC UR11, c[0x0][0x630] ;  /* 0x00018c00000b7ab9 */ /* 0x000fe20000000800 */
[----:B------:R-:W2:Y:S06]  /*22ec0*/  S2R R5, SR_CTAID.Y ;  /* 0x0000000000057919 */ /* 0x000eac0000002600 */
[----:B------:R-:W3:Y:S01]  /*22ed0*/  LDC R12, c[0x0][0x148] ;  /* 0x00005200ff0c7b82 */ /* 0x000ee20000000800 */
[----:B0-----:R-:W-:-:S02]  /*22ee0*/  I2FP.F32.U32 R2, R8 ;  /* 0x0000000800027245 */ /* 0x001fc40000201000 */
[----:B--2---:R-:W-:-:S03]  /*22ef0*/  I2FP.F32.U32 R4, R5 ;  /* 0x0000000500047245 */ /* 0x004fc60000201000 */
[----:B------:R-:W-:Y:S01]  /*22f00*/  FMUL R2, R2, UR8 ;  /* 0x0000000802027c20 */ /* 0x000fe20008400000 */
[----:B------:R-:W-:Y:S02]  /*22f10*/  ULDC UR8, c[0x0][0x154] ;  /* 0x0000550000087ab9 */ /* 0x000fe40000000800 */
[----:B------:R-:W-:Y:S01]  /*22f20*/  FMUL R10, R4, UR8 ;  /* 0x00000008040a7c20 */ /* 0x000fe20008400000 */
[----:B------:R-:W-:Y:S02]  /*22f30*/  ULDC.64 UR8, c[0x0][0x628] ;  /* 0x00018a0000087ab9 */ /* 0x000fe40000000a00 */
[----:B------:R-:W0:Y:S01]  /*22f40*/  F2I.U32.TRUNC.NTZ R2, R2 ;  /* 0x0000000200027305 */ /* 0x000e22000020f000 */
[----:B------:R-:W-:-:S04]  /*22f50*/  ISETP.NE.U32.AND P0, PT, RZ, UR8, PT ;  /* 0x00000008ff007c0c */ /* 0x000fc8000bf05070 */
[----:B------:R-:W-:-:S03]  /*22f60*/  ISETP.NE.AND.EX P0, PT, RZ, UR9, PT, P0 ;  /* 0x00000009ff007c0c */ /* 0x000fc6000bf05300 */
[----:B------:R-:W2:Y:S01]  /*22f70*/  F2I.U32.TRUNC.NTZ R10, R10 ;  /* 0x0000000a000a7305 */ /* 0x000ea2000020f000 */
[----:B0-----:R-:W-:Y:S02]  /*22f80*/  IMAD.MOV R4, RZ, RZ, -R2 ;  /* 0x000000ffff047224 */ /* 0x001fe400078e0a02 */
[----:B------:R-:W-:Y:S02]  /*22f90*/  IMAD.MOV.U32 R2, RZ, RZ, R14 ;  /* 0x000000ffff027224 */ /* 0x000fe400078e000e */
[----:B-1----:R-:W-:Y:S02]  /*22fa0*/  IMAD R8, R3, R4, R8 ;  /* 0x0000000403087224 */ /* 0x002fe400078e0208 */
[----:B--2---:R-:W-:-:S04]  /*22fb0*/  IMAD.MOV R3, RZ, RZ, -R10 ;  /* 0x000000ffff037224 */ /* 0x004fc800078e0a0a */
[----:B---3--:R-:W-:Y:S02]  /*22fc0*/  @P4 IMAD R8, R12, R3, R5 ;  /* 0x000000030c084224 */ /* 0x008fe400078e0205 */
[----:B------:R-:W-:Y:S01]  /*22fd0*/  IMAD.MOV.U32 R3, RZ, RZ, R16 ;  /* 0x000000ffff037224 */ /* 0x000fe200078e0010 */
[----:B------:R-:W-:Y:S06]  /*22fe0*/  @!P0 BRA `(.L_x_569) ;  /* 0x0000000000288947 */ /* 0x000fec0003800000 */
[----:B------:R-:W-:Y:S02]  /*22ff0*/  ULDC UR10, c[0x0][0x634] ;  /* 0x00018d00000a7ab9 */ /* 0x000fe40000000800 */
[----:B------:R-:W-:-:S05]  /*23000*/  IADD3 R3, P0, R14, UR10, RZ ;  /* 0x0000000a0e037c10 */ /* 0x000fca000ff1e0ff */
[----:B------:R-:W-:-:S04]  /*23010*/  IMAD.X R11, RZ, RZ, R16, P0 ;  /* 0x000000ffff0b7224 */ /* 0x000fc800000e0610 */
[----:B------:R-:W-:-:S04]  /*23020*/  IMAD.WIDE.U32 R4, R11, UR8, RZ ;  /* 0x000000080b047c25 */ /* 0x000fc8000f8e00ff */
[----:B------:R-:W-:-:S04]  /*23030*/  IMAD.WIDE.U32 R4, P0, R3, UR9, R4 ;  /* 0x0000000903047c25 */ /* 0x000fc8000f800004 */
[----:B------:R-:W-:-:S04]  /*23040*/  IMAD.WIDE.U32 R2, R3, UR8, RZ ;  /* 0x0000000803027c25 */ /* 0x000fc8000f8e00ff */
[----:B------:R-:W-:Y:S01]  /*23050*/  IMAD.MOV.U32 R2, RZ, RZ, R5 ;  /* 0x000000ffff027224 */ /* 0x000fe200078e0005 */
[----:B------:R-:W-:Y:S01]  /*23060*/  IADD3 RZ, P1, R3, R4, RZ ;  /* 0x0000000403ff7210 */ /* 0x000fe20007f3e0ff */
[----:B------:R-:W-:-:S04]  /*23070*/  IMAD.X R3, RZ, RZ, RZ, P0 ;  /* 0x000000ffff037224 */ /* 0x000fc800000e06ff */
[----:B------:R-:W-:-:S08]  /*23080*/  IMAD.WIDE.U32.X R2, R11, UR9, R2, P1 ;  /* 0x000000090b027c25 */ /* 0x000fd000088e0402 */
.L_x_569:
[--C-:B------:R-:W-:Y:S01]  /*23090*/  SHF.R.U64 R10, R2, UR11, R3.reuse ;  /* 0x0000000b020a7c19 */ /* 0x100fe20008001203 */
[----:B------:R-:W-:Y:S01]  /*230a0*/  ULDC.64 UR8, c[0x0][0x620] ;  /* 0x0001880000087ab9 */ /* 0x000fe20000000a00 */
[----:B------:R-:W-:Y:S01]  /*230b0*/  SHF.R.U32.HI R2, RZ, UR11, R3 ;  /* 0x0000000bff027c19 */ /* 0x000fe20008011603 */
[----:B------:R-:W-:Y:S01]  /*230c0*/  IMAD.MOV.U32 R3, RZ, RZ, R16 ;  /* 0x000000ffff037224 */ /* 0x000fe200078e0010 */
[----:B------:R-:W-:Y:S01]  /*230d0*/  IADD3 R11, P0, RZ, -R10, RZ ;  /* 0x8000000aff0b7210 */ /* 0x000fe20007f1e0ff */
[----:B------:R-:W-:-:S04]  /*230e0*/  ULDC.64 UR10, c[0x0][0x640] ;  /* 0x00019000000a7ab9 */ /* 0x000fc80000000a00 */
[----:B------:R-:W-:Y:S01]  /*230f0*/  IMAD.X R2, RZ, RZ, ~R2, P0 ;  /* 0x000000ffff027224 */ /* 0x000fe200000e0e02 */
[----:B------:R-:W-:-:S03]  /*23100*/  ISETP.NE.U32.AND P0, PT, RZ, UR10, PT ;  /* 0x0000000aff007c0c */ /* 0x000fc6000bf05070 */
[----:B------:R-:W-:Y:S01]  /*23110*/  IMAD R2, R2, UR8, RZ ;  /* 0x0000000802027c24 */ /* 0x000fe2000f8e02ff */
[----:B------:R-:W-:-:S03]  /*23120*/  ISETP.NE.AND.EX P0, PT, RZ, UR11, PT, P0 ;  /* 0x0000000bff007c0c */ /* 0x000fc6000bf05300 */
[----:B------:R-:W-:Y:S02]  /*23130*/  IMAD R5, R11, UR9, R2 ;  /* 0x000000090b057c24 */ /* 0x000fe4000f8e0202 */
[----:B------:R-:W-:-:S04]  /*23140*/  IMAD.MOV.U32 R2, RZ, RZ, R14 ;  /* 0x000000ffff027224 */ /* 0x000fc800078e000e */
[----:B------:R-:W-:Y:S01]  /*23150*/  IMAD.WIDE.U32 R2, R11, UR8, R2 ;  /* 0x000000080b027c25 */ /* 0x000fe2000f8e0002 */
[----:B------:R-:W-:-:S03]  /*23160*/  ULDC UR8, c[0x0][0x618] ;  /* 0x0001860000087ab9 */ /* 0x000fc60000000800 */
[----:B------:R-:W-:-:S05]  /*23170*/  IMAD.IADD R3, R3, 0x1, R5 ;  /* 0x0000000103037824 */ /* 0x000fca00078e0205 */
[--C-:B------:R-:W-:Y:S02]  /*23180*/  SHF.R.U64 R11, R2, UR8, R3.reuse ;  /* 0x00000008020b7c19 */ /* 0x100fe40008001203 */
[----:B------:R-:W-:Y:S01]  /*23190*/  SHF.R.U32.HI R2, RZ, UR8, R3 ;  /* 0x00000008ff027c19 */ /* 0x000fe20008011603 */
[----:B------:R-:W-:-:S03]  /*231a0*/  ULDC UR8, c[0x0][0x608] ;  /* 0x0001820000087ab9 */ /* 0x000fc60000000800 */
[--C-:B------:R-:W-:Y:S02]  /*231b0*/  SHF.R.U64 R12, R11, UR8, R2.reuse ;  /* 0x000000080b0c7c19 */ /* 0x100fe40008001202 */
[----:B------:R-:W-:Y:S01]  /*231c0*/  SHF.R.U32.HI R3, RZ, UR8, R2 ;  /* 0x00000008ff037c19 */ /* 0x000fe20008011602 */
[----:B------:R-:W-:-:S03]  /*231d0*/  ULDC UR8, c[0x0][0x658] ;  /* 0x0001960000087ab9 */ /* 0x000fc60000000800 */
[--C-:B------:R-:W-:Y:S02]  /*231e0*/  SHF.R.U64 R13, R12, UR8, R3.reuse ;  /* 0x000000080c0d7c19 */ /* 0x100fe40008001203 */
[----:B------:R-:W-:-:S03]  /*231f0*/  SHF.R.U32.HI R14, RZ, UR8, R3 ;  /* 0x00000008ff0e7c19 */ /* 0x000fc60008011603 */
[----:B------:R-:W-:Y:S02]  /*23200*/  IMAD.MOV.U32 R2, RZ, RZ, R13 ;  /* 0x000000ffff027224 */ /* 0x000fe400078e000d */
        /* <DEDUP_REMOVED lines=12> */
.L_x_570:
[----:B------:R-:W-:Y:S01]  /*232d0*/  ULDC UR8, c[0x0][0x648] ;  /* 0x0001920000087ab9 */ /* 0x000fe20000000800 */
[----:B------:R-:W-:Y:S02]  /*232e0*/  LOP3.LUT R12, R12, UR20, RZ, 0xc0, !PT ;  /* 0x000000140c0c7c12 */ /* 0x000fe4000f8ec0ff */
[----:B------:R-:W-:Y:S01]  /*232f0*/  SHF.R.U64 R3, R2, UR8, R3 ;  /* 0x0000000802037c19 */ /* 0x000fe20008001203 */
[----:B------:R-:W-:-:S04]  /*23300*/  ULDC UR8, c[0x0][0x638] ;  /* 0x00018e0000087ab9 */ /* 0x000fc80000000800 */
[----:B------:R-:W-:Y:S02]  /*23310*/  IMAD.MOV R2, RZ, RZ, -R3 ;  /* 0x000000ffff027224 */ /* 0x000fe400078e0a03 */
[----:B------:R-:W-:Y:S02]  /*23320*/  IMAD R5, R3, UR6, R12 ;  /* 0x0000000603057c24 */ /* 0x000fe4000f8e020c */
[----:B------:R-:W-:Y:S01]  /*23330*/  IMAD R13, R2, UR8, R13 ;  /* 0x00000008020d7c24 */ /* 0x000fe2000f8e020d */
[----:B------:R-:W-:Y:S01]  /*23340*/  ULDC UR8, c[0x0][0x610] ;  /* 0x0001840000087ab9 */ /* 0x000fe20000000800 */
[----:B------:R-:W-:Y:S01]  /*23350*/  LOP3.LUT R2, R11, UR5, RZ, 0xc0, !PT ;  /* 0x000000050b027c12 */ /* 0x000fe2000f8ec0ff */
[----:B------:R-:W-:Y:S01]  /*23360*/  IMAD R8, R5, UR8, R8 ;  /* 0x0000000805087c24 */ /* 0x000fe2000f8e0208 */
[----:B------:R-:W-:-:S03]  /*23370*/  ULDC UR8, c[0x0][0x600] ;  /* 0x0001800000087ab9 */ /* 0x000fc60000000800 */
[----:B------:R-:W-:Y:S02]  /*23380*/  IMAD R13, R13, UR8, R2 ;  /* 0x000000080d0d7c24 */ /* 0x000fe4000f8e0202 */
[----:B------:R-:W-:-:S03]  /*23390*/  IMAD.MOV.U32 R2, RZ, RZ, 0x1 ;  /* 0x00000001ff027424 */ /* 0x000fc600078e00ff */
[----:B------:R-:W-:Y:S02]  /*233a0*/  SEL R4, R13, R8, !P4 ;  /* 0x000000080d047207 */ /* 0x000fe40006000000 */
[----:B------:R-:W-:-:S07]  /*233b0*/  SEL R5, R8, R13, !P4 ;  /* 0x0000000d08057207 */ /* 0x000fce0006000000 */
.L_x_568:
[----:B------:R-:W-:Y:S05]  /*233c0*/  BSYNC B1 ;  /* 0x0000000000017941 */ /* 0x000fea0003800000 */
.L_x_567:
[----:B------:R-:W-:-:S13]  /*233d0*/  LOP3.LUT P0, RZ, R2, 0xff, RZ, 0xc0, !PT ;  /* 0x000000ff02ff7812 */ /* 0x000fda000780c0ff */
[----:B------:R-:W-:Y:S05]  /*233e0*/  @P0 BRA `(.L_x_571) ;  /* 0xfffffff4002c0947 */ /* 0x000fea000383ffff */
[----:B------:R-:W-:Y:S05]  /*233f0*/  BSYNC B0 ;  /* 0x0000000000007941 */ /* 0x000fea0003800000 */
.L_x_560:
[----:B------:R-:W-:-:S03]  /*23400*/  UMOV UR8, 0xffffffff ;  /* 0xffffffff00087882 */ /* 0x000fc60000000000 */
[----:B------:R-:W-:Y:S05]  /*23410*/  BRA.DIV UR8, `(.L_x_572) ;  /* 0x0000000a08907947 */ /* 0x000fea000b800000 */
[----:B------:R-:W-:-:S13]  /*23420*/  ELECT P0, URZ, PT ;  /* 0x00000000003f782f */ /* 0x000fda0003800000 */
.L_x_596:
[----:B------:R-:W-:Y:S04]  /*23430*/  BSSY B0, `(.L_x_573) ;  /* 0x0000086000007945 */ /* 0x000fe80003800000 */
[----:B------:R-:W-:Y:S05]  /*23440*/  @!P0 BRA `(.L_x_574) ;  /* 0x0000000800108947 */ /* 0x000fea0003800000 */
[----:B------:R-:W-:-:S04]  /*23450*/  ULOP3.LUT UR8, UR13, 0x2, URZ, 0xfc, !UPT ;  /* 0x000000020d087892 */ /* 0x000fc8000f8efc3f */
[----:B------:R-:W-:-:S06]  /*23460*/  UISETP.NE.AND UP0, UPT, UR8, 0x3, UPT ;  /* 0x000000030800788c */ /* 0x000fcc000bf05270 */
[----:B------:R-:W-:-:S13]  /*23470*/  PLOP3.LUT P0, PT, PT, PT, UP0, 0x80, 0x0 ;  /* 0x000000000000781c */ /* 0x000fda0003f0f008 */
[----:B------:R-:W-:Y:S05]  /*23480*/  @!P0 BRA `(.L_x_575) ;  /* 0x0000000000048947 */ /* 0x000fea0003800000 */
[----:B------:R-:W-:Y:S01]  /*23490*/  BPT.TRAP 0x1 ;  /* 0x000000040000795c */ /* 0x000fe20000300000 */
.L_x_575:
[----:B------:R-:W0:Y:S01]  /*234a0*/  S2R R3, SR_CgaCtaId ;  /* 0x0000000000037919 */ /* 0x000e220000008800 */
[----:B------:R-:W-:Y:S02]  /*234b0*/  MOV R0, 0x400 ;  /* 0x0000040000007802 */ /* 0x000fe40000000f00 */
[----:B------:R-:W-:Y:S02]  /*234c0*/  SHF.L.U32 R2, R6, 0x1f, RZ ;  /* 0x0000001f06027819 */ /* 0x000fe400000006ff */
[----:B0-----:R-:W-:-:S05]  /*234d0*/  LEA R0, R3, R0, 0x18 ;  /* 0x0000000003007211 */ /* 0x001fca00078ec0ff */
[----:B------:R-:W-:-:S04]  /*234e0*/  VIADD R0, R0, 0x70 ;  /* 0x0000007000007836 */ /* 0x000fc80000000000 */
[----:B------:R-:W-:-:S04]  /*234f0*/  IMAD R3, R7, 0x8, R0 ;  /* 0x0000000807037824 */ /* 0x000fc800078e0200 */
[----:B------:R-:W0:Y:S02]  /*23500*/  SYNCS.PHASECHK.TRANS64.TRYWAIT P0, [R3+URZ], R2 ;  /* 0x00000002030075a7 */ /* 0x000e24000800017f */
[----:B0-----:R-:W-:Y:S05]  /*23510*/  @!P0 BRA `(.L_x_576) ;  /* 0x0000000800708947 */ /* 0x001fea0003800000 */
.L_x_597:
[----:B------:R-:W-:-:S05]  /*23520*/  VIADD R7, R7, 0x1 ;  /* 0x0000000107077836 */ /* 0x000fca0000000000 */
[----:B------:R-:W-:-:S04]  /*23530*/  ISETP.NE.AND P0, PT, R7, 0xe, PT ;  /* 0x0000000e0700780c */ /* 0x000fc80003f05270 */
[----:B0-----:R-:W-:Y:S02]  /*23540*/  SEL R3, RZ, 0x1, P0 ;  /* 0x00000001ff037807 */ /* 0x001fe40000000000 */
[----:B------:R-:W-:Y:S02]  /*23550*/  SEL R7, R7, RZ, P0 ;  /* 0x000000ff07077207 */ /* 0x000fe40000000000 */
[----:B------:R-:W-:-:S03]  /*23560*/  LOP3.LUT R6, R6, R3, RZ, 0x3c, !PT ;  /* 0x0000000306067212 */ /* 0x000fc600078e3cff */
[----:B------:R-:W-:Y:S01]  /*23570*/  IMAD R3, R7, 0x8, R0 ;  /* 0x0000000807037824 */ /* 0x000fe200078e0200 */
[----:B------:R-:W-:-:S04]  /*23580*/  SHF.L.U32 R2, R6, 0x1f, RZ ;  /* 0x0000001f06027819 */ /* 0x000fc800000006ff */
[----:B------:R-:W0:Y:S02]  /*23590*/  SYNCS.PHASECHK.TRANS64.TRYWAIT P0, [R3+URZ], R2 ;  /* 0x00000002030075a7 */ /* 0x000e24000800017f */
[----:B0-----:R-:W-:Y:S05]  /*235a0*/  @!P0 BRA `(.L_x_577) ;  /* 0x0000000800608947 */ /* 0x001fea0003800000 */
.L_x_598:
[----:B0-----:R-:W-:-:S05]  /*235b0*/  VIADD R2, R7, 0x1 ;  /* 0x0000000107027836 */ /* 0x001fca0000000000 */
[----:B------:R-:W-:-:S04]  /*235c0*/  ISETP.NE.AND P0, PT, R2, 0xe, PT ;  /* 0x0000000e0200780c */ /* 0x000fc80003f05270 */
[----:B------:R-:W-:Y:S02]  /*235d0*/  SEL R3, RZ, 0x1, P0 ;  /* 0x00000001ff037807 */ /* 0x000fe40000000000 */
[----:B------:R-:W-:Y:S02]  /*235e0*/  SEL R5, R2, RZ, P0 ;  /* 0x000000ff02057207 */ /* 0x000fe40000000000 */
[----:B------:R-:W-:-:S03]  /*235f0*/  LOP3.LUT R6, R6, R3, RZ, 0x3c, !PT ;  /* 0x0000000306067212 */ /* 0x000fc600078e3cff */
[----:B------:R-:W-:Y:S01]  /*23600*/  IMAD R3, R5, 0x8, R0 ;  /* 0x0000000805037824 */ /* 0x000fe200078e0200 */
[----:B------:R-:W-:-:S04]  /*23610*/  SHF.L.U32 R2, R6, 0x1f, RZ ;  /* 0x0000001f06027819 */ /* 0x000fc800000006ff */
[----:B------:R-:W0:Y:S02]  /*23620*/  SYNCS.PHASECHK.TRANS64.TRYWAIT P0, [R3+URZ], R2 ;  /* 0x00000002030075a7 */ /* 0x000e24000800017f */
[----:B0-----:R-:W-:Y:S05]  /*23630*/  @!P0 BRA `(.L_x_578) ;  /* 0x0000000800508947 */ /* 0x001fea0003800000 */
.L_x_599:
        /* <DEDUP_REMOVED lines=9> */
.L_x_600:
        /* <DEDUP_REMOVED lines=9> */
.L_x_601:
        /* <DEDUP_REMOVED lines=9> */
.L_x_602:
        /* <DEDUP_REMOVED lines=9> */
.L_x_603:
        /* <DEDUP_REMOVED lines=9> */
.L_x_604:
        /* <DEDUP_REMOVED lines=9> */
.L_x_605:
        /* <DEDUP_REMOVED lines=9> */
.L_x_606:
        /* <DEDUP_REMOVED lines=9> */
.L_x_607:
        /* <DEDUP_REMOVED lines=9> */
.L_x_608:
        /* <DEDUP_REMOVED lines=9> */
.L_x_609:
[----:B0-----:R-:W-:-:S05]  /*23be0*/  VIADD R2, R5, 0x1 ;  /* 0x0000000105027836 */ /* 0x001fca0000000000 */
[----:B------:R-:W-:-:S04]  /*23bf0*/  ISETP.NE.AND P0, PT, R2, 0xe, PT ;  /* 0x0000000e0200780c */ /* 0x000fc80003f05270 */
[----:B------:R-:W-:Y:S02]  /*23c00*/  SEL R4, RZ, 0x1, P0 ;  /* 0x00000001ff047807 */ /* 0x000fe40000000000 */
[----:B------:R-:W-:Y:S02]  /*23c10*/  SEL R3, R2, RZ, P0 ;  /* 0x000000ff02037207 */ /* 0x000fe40000000000 */
[----:B------:R-:W-:-:S03]  /*23c20*/  LOP3.LUT R4, R7, R4, RZ, 0x3c, !PT ;  /* 0x0000000407047212 */ /* 0x000fc600078e3cff */
[----:B------:R-:W-:Y:S01]  /*23c30*/  IMAD R3, R3, 0x8, R0 ;  /* 0x0000000803037824 */ /* 0x000fe200078e0200 */
[----:B------:R-:W-:-:S07]  /*23c40*/  SHF.L.U32 R0, R4, 0x1f, RZ ;  /* 0x0000001f04007819 */ /* 0x000fce00000006ff */
.L_x_589:
[----:B0-----:R0:W1:Y:S02]  /*23c50*/  SYNCS.PHASECHK.TRANS64.TRYWAIT P0, [R3+URZ], R0 ;  /* 0x00000000030075a7 */ /* 0x001064000800017f */
[----:B-1----:R-:W-:Y:S05]  /*23c60*/  @!P0 NANOSLEEP.SYNCS 0x989680 ;  /* 0x009896800000895d */ /* 0x002fea0003900000 */
[----:B------:R-:W1:Y:S02]  /*23c70*/  @!P0 SYNCS.PHASECHK.TRANS64 P0, [R3+URZ], R0 ;  /* 0x00000000030085a7 */ /* 0x000e64000800007f */
[----:B-1----:R-:W-:Y:S05]  /*23c80*/  @!P0 BRA `(.L_x_589) ;  /* 0xfffffffc00f08947 */ /* 0x002fea000383ffff */
.L_x_574:
[----:B------:R-:W-:Y:S05]  /*23c90*/  BSYNC B0 ;  /* 0x0000000000007941 */ /* 0x000fea0003800000 */
.L_x_573:
[----:B------:R-:W-:Y:S05]  /*23ca0*/  EXIT ;  /* 0x000000000000794d */ /* 0x000fea0003800000 */
.L_x_22:
[----:B--2---:R-:W-:-:S04]  /*23cb0*/  IMAD.U32 R3, RZ, RZ, UR7 ;  /* 0x00000007ff037e24 */ /* 0x004fc8000f8e00ff */
[----:B------:R2:W4:Y:S03]  /*23cc0*/  SYNCS.PHASECHK.TRANS64.TRYWAIT P0, [R3+URZ], R0 ;  /* 0x00000000030075a7 */ /* 0x000526000800017f */
[----:B----4-:R-:W-:Y:S05]  /*23cd0*/  @!P0 NANOSLEEP.SYNCS 0x989680 ;  /* 0x009896800000895d */ /* 0x010fea0003900000 */
[----:B------:R-:W4:Y:S02]  /*23ce0*/  @!P0 SYNCS.PHASECHK.TRANS64 P0, [R3+URZ], R0 ;  /* 0x00000000030085a7 */ /* 0x000f24000800007f */
[----:B----4-:R-:W-:Y:S05]  /*23cf0*/  @!P0 BRA `(.L_x_22) ;  /* 0xfffffffc00ec8947 */ /* 0x010fea000383ffff */
[----:B------:R-:W-:Y:S05]  /*23d00*/  BRA `(.L_x_21) ;  /* 0xfffffdf0009c7947 */ /* 0x000fea000383ffff */
.L_x_28:
[----:B-----5:R4:W-:Y:S02]  /*23d10*/  STL [R1+0x478], R0 ;  /* 0x0004780001007387 */ /* 0x0209e40000100800 */
[----:B----4-:R-:W-:-:S04]  /*23d20*/  IMAD.U32 R0, RZ, RZ, UR15 ;  /* 0x0000000fff007e24 */ /* 0x010fc8000f8e00ff */
[----:B------:R4:W0:Y:S03]  /*23d30*/  SYNCS.PHASECHK.TRANS64.TRYWAIT P0, [R0+URZ], R3 ;  /* 0x00000003000075a7 */ /* 0x000826000800017f */
[----:B0-----:R-:W-:Y:S05]  /*23d40*/  @!P0 NANOSLEEP.SYNCS 0x989680 ;  /* 0x009896800000895d */ /* 0x001fea0003900000 */
[----:B------:R4:W0:Y:S02]  /*23d50*/  @!P0 SYNCS.PHASECHK.TRANS64 P0, [R0+URZ], R3 ;  /* 0x00000003000085a7 */ /* 0x000824000800007f */
[----:B----4-:R4:W5:Y:S02]  /*23d60*/  LDL.LU R0, [R1+0x478] ;  /* 0x0004780001007983 */ /* 0x0109640000300800 */
[----:B0---4-:R-:W-:Y:S05]  /*23d70*/  @!P0 BRA `(.L_x_28) ;  /* 0xfffffffc00e48947 */ /* 0x011fea000383ffff */
[----:B------:R-:W-:Y:S05]  /*23d80*/  BRA `(.L_x_27) ;  /* 0xfffffe28007c7947 */ /* 0x000fea000383ffff */
.L_x_561:
[----:B------:R-:W-:Y:S01]  /*23d90*/  BSSY B1, `(.L_x_590) ;  /* 0x0000006000017945 */ /* 0x000fe20003800000 */
[----:B------:R-:W-:-:S07]  /*23da0*/  IMAD.MOV.U32 R2, RZ, RZ, -0x1 ;  /* 0xffffffffff027424 */ /* 0x000fce00078e00ff */
[----:B------:R-:W-:Y:S05]  /*23db0*/  WARPSYNC.COLLECTIVE R2, `(.L_x_591) ;  /* 0x00000000020c7348 */ /* 0x000fea0003c00000 */
[----:B------:R-:W-:Y:S02]  /*23dc0*/  ELECT P0, UR62, PT ;  /* 0x00000000003e782f */ /* 0x000fe40003800000 */
[----:B------:R-:W-:Y:S01]  /*23dd0*/  MOV R2, UR62 ;  /* 0x0000003e00027c02 */ /* 0x000fe20008000f00 */
[----:B------:R-:W-:Y:S10]  /*23de0*/  ENDCOLLECTIVE ;  /* 0x000000000000791b */ /* 0x000ff40003800000 */
.L_x_591:
[----:B------:R-:W-:Y:S05]  /*23df0*/  BSYNC B1 ;  /* 0x0000000000017941 */ /* 0x000fea0003800000 */
.L_x_590:
[----:B------:R-:W-:Y:S05]  /*23e00*/  BRA `(.L_x_592) ;  /* 0xffffffe800b07947 */ /* 0x000fea000383ffff */
.L_x_564:
[----:B0-----:R0:W1:Y:S02]  /*23e10*/  SYNCS.PHASECHK.TRANS64.TRYWAIT P0, [R12+URZ+0x70], R11 ;  /* 0x0000700b0c0075a7 */ /* 0x001064000800017f */
[----:B-1----:R-:W-:Y:S05]  /*23e20*/  @!P0 NANOSLEEP.SYNCS 0x989680 ;  /* 0x009896800000895d */ /* 0x002fea0003900000 */
[----:B------:R-:W1:Y:S02]  /*23e30*/  @!P0 SYNCS.PHASECHK.TRANS64 P0, [R12+URZ+0x70], R11 ;  /* 0x0000700b0c0085a7 */ /* 0x000e64000800007f */
[----:B-1----:R-:W-:Y:S05]  /*23e40*/  @!P0 BRA `(.L_x_564) ;  /* 0xfffffffc00f08947 */ /* 0x002fea000383ffff */
[----:B------:R-:W-:Y:S05]  /*23e50*/  BRA `(.L_x_593) ;  /* 0xffffffe800e87947 */ /* 0x000fea000383ffff */
.L_x_572:
[----:B------:R-:W-:Y:S01]  /*23e60*/  BSSY B0, `(.L_x_594) ;  /* 0x0000006000007945 */ /* 0x000fe20003800000 */
[----:B------:R-:W-:-:S07]  /*23e70*/  IMAD.MOV.U32 R2, RZ, RZ, -0x1 ;  /* 0xffffffffff027424 */ /* 0x000fce00078e00ff */
[----:B------:R-:W-:Y:S05]  /*23e80*/  WARPSYNC.COLLECTIVE R2, `(.L_x_595) ;  /* 0x00000000020c7348 */ /* 0x000fea0003c00000 */
[----:B------:R-:W-:Y:S02]  /*23e90*/  ELECT P0, UR62, PT ;  /* 0x00000000003e782f */ /* 0x000fe40003800000 */
[----:B------:R-:W-:Y:S01]  /*23ea0*/  MOV R2, UR62 ;  /* 0x0000003e00027c02 */ /* 0x000fe20008000f00 */
[----:B------:R-:W-:Y:S10]  /*23eb0*/  ENDCOLLECTIVE ;  /* 0x000000000000791b */ /* 0x000ff40003800000 */
.L_x_595:
[----:B------:R-:W-:Y:S05]  /*23ec0*/  BSYNC B0 ;  /* 0x0000000000007941 */ /* 0x000fea0003800000 */
.L_x_594:
[----:B------:R-:W-:Y:S05]  /*23ed0*/  BRA `(.L_x_596) ;  /* 0xfffffff400547947 */ /* 0x000fea000383ffff */
.L_x_576:
[----:B0-----:R0:W1:Y:S02]  /*23ee0*/  SYNCS.PHASECHK.TRANS64.TRYWAIT P0, [R3+URZ], R2 ;  /* 0x00000002030075a7 */ /* 0x001064000800017f */
[----:B-1----:R-:W-:Y:S05]  /*23ef0*/  @!P0 NANOSLEEP.SYNCS 0x989680 ;  /* 0x009896800000895d */ /* 0x002fea0003900000 */
[----:B------:R-:W1:Y:S02]  /*23f00*/  @!P0 SYNCS.PHASECHK.TRANS64 P0, [R3+URZ], R2 ;  /* 0x00000002030085a7 */ /* 0x000e64000800007f */
[----:B-1----:R-:W-:Y:S05]  /*23f10*/  @!P0 BRA `(.L_x_576) ;  /* 0xfffffffc00f08947 */ /* 0x002fea000383ffff */
[----:B------:R-:W-:Y:S05]  /*23f20*/  BRA `(.L_x_597) ;  /* 0xfffffff4007c7947 */ /* 0x000fea000383ffff */
.L_x_577:
[----:B0-----:R0:W1:Y:S02]  /*23f30*/  SYNCS.PHASECHK.TRANS64.TRYWAIT P0, [R3+URZ], R2 ;  /* 0x00000002030075a7 */ /* 0x001064000800017f */
[----:B-1----:R-:W-:Y:S05]  /*23f40*/  @!P0 NANOSLEEP.SYNCS 0x989680 ;  /* 0x009896800000895d */ /* 0x002fea0003900000 */
[----:B------:R-:W1:Y:S02]  /*23f50*/  @!P0 SYNCS.PHASECHK.TRANS64 P0, [R3+URZ], R2 ;  /* 0x00000002030085a7 */ /* 0x000e64000800007f */
[----:B-1----:R-:W-:Y:S05]  /*23f60*/  @!P0 BRA `(.L_x_577) ;  /* 0xfffffffc00f08947 */ /* 0x002fea000383ffff */
[----:B------:R-:W-:Y:S05]  /*23f70*/  BRA `(.L_x_598) ;  /* 0xfffffff4008c7947 */ /* 0x000fea000383ffff */
.L_x_578:
[----:B0-----:R0:W1:Y:S02]  /*23f80*/  SYNCS.PHASECHK.TRANS64.TRYWAIT P0, [R3+URZ], R2 ;  /* 0x00000002030075a7 */ /* 0x001064000800017f */
[----:B-1----:R-:W-:Y:S05]  /*23f90*/  @!P0 NANOSLEEP.SYNCS 0x989680 ;  /* 0x009896800000895d */ /* 0x002fea0003900000 */
[----:B------:R-:W1:Y:S02]  /*23fa0*/  @!P0 SYNCS.PHASECHK.TRANS64 P0, [R3+URZ], R2 ;  /* 0x00000002030085a7 */ /* 0x000e64000800007f */
[----:B-1----:R-:W-:Y:S05]  /*23fb0*/  @!P0 BRA `(.L_x_578) ;  /* 0xfffffffc00f08947 */ /* 0x002fea000383ffff */
[----:B------:R-:W-:Y:S05]  /*23fc0*/  BRA `(.L_x_599) ;  /* 0xfffffff4009c7947 */ /* 0x000fea000383ffff */
.L_x_579:
[----:B0-----:R0:W1:Y:S02]  /*23fd0*/  SYNCS.PHASECHK.TRANS64.TRYWAIT P0, [R3+URZ], R2 ;  /* 0x00000002030075a7 */ /* 0x001064000800017f */
[----:B-1----:R-:W-:Y:S05]  /*23fe0*/  @!P0 NANOSLEEP.SYNCS 0x989680 ;  /* 0x009896800000895d */ /* 0x002fea0003900000 */
[----:B------:R-:W1:Y:S02]  /*23ff0*/  @!P0 SYNCS.PHASECHK.TRANS64 P0, [R3+URZ], R2 ;  /* 0x00000002030085a7 */ /* 0x000e64000800007f */
[----:B-1----:R-:W-:Y:S05]  /*24000*/  @!P0 BRA `(.L_x_579) ;  /* 0xfffffffc00f08947 */ /* 0x002fea000383ffff */
[----:B------:R-:W-:Y:S05]  /*24010*/  BRA `(.L_x_600) ;  /* 0xfffffff400ac7947 */ /* 0x000fea000383ffff */
.L_x_580:
[----:B0-----:R0:W1:Y:S02]  /*24020*/  SYNCS.PHASECHK.TRANS64.TRYWAIT P0, [R3+URZ], R2 ;  /* 0x00000002030075a7 */ /* 0x001064000800017f */
[----:B-1----:R-:W-:Y:S05]  /*24030*/  @!P0 NANOSLEEP.SYNCS 0x989680 ;  /* 0x009896800000895d */ /* 0x002fea0003900000 */
[----:B------:R-:W1:Y:S02]  /*24040*/  @!P0 SYNCS.PHASECHK.TRANS64 P0, [R3+URZ], R2 ;  /* 0x00000002030085a7 */ /* 0x000e64000800007f */
[----:B-1----:R-:W-:Y:S05]  /*24050*/  @!P0 BRA `(.L_x_580) ;  /* 0xfffffffc00f08947 */ /* 0x002fea000383ffff */
[----:B------:R-:W-:Y:S05]  /*24060*/  BRA `(.L_x_601) ;  /* 0xfffffff400bc7947 */ /* 0x000fea000383ffff */
.L_x_581:
[----:B0-----:R0:W1:Y:S02]  /*24070*/  SYNCS.PHASECHK.TRANS64.TRYWAIT P0, [R3+URZ], R2 ;  /* 0x00000002030075a7 */ /* 0x001064000800017f */
[----:B-1----:R-:W-:Y:S05]  /*24080*/  @!P0 NANOSLEEP.SYNCS 0x989680 ;  /* 0x009896800000895d */ /* 0x002fea0003900000 */
[----:B------:R-:W1:Y:S02]  /*24090*/  @!P0 SYNCS.PHASECHK.TRANS64 P0, [R3+URZ], R2 ;  /* 0x00000002030085a7 */ /* 0x000e64000800007f */
[----:B-1----:R-:W-:Y:S05]  /*240a0*/  @!P0 BRA `(.L_x_581) ;  /* 0xfffffffc00f08947 */ /* 0x002fea000383ffff */
[----:B------:R-:W-:Y:S05]  /*240b0*/  BRA `(.L_x_602) ;  /* 0xfffffff400cc7947 */ /* 0x000fea000383ffff */
.L_x_582:
[----:B0-----:R0:W1:Y:S02]  /*240c0*/  SYNCS.PHASECHK.TRANS64.TRYWAIT P0, [R3+URZ], R2 ;  /* 0x00000002030075a7 */ /* 0x001064000800017f */
[----:B-1----:R-:W-:Y:S05]  /*240d0*/  @!P0 NANOSLEEP.SYNCS 0x989680 ;  /* 0x009896800000895d */ /* 0x002fea0003900000 */
[----:B------:R-:W1:Y:S02]  /*240e0*/  @!P0 SYNCS.PHASECHK.TRANS64 P0, [R3+URZ], R2 ;  /* 0x00000002030085a7 */ /* 0x000e64000800007f */
[----:B-1----:R-:W-:Y:S05]  /*240f0*/  @!P0 BRA `(.L_x_582) ;  /* 0xfffffffc00f08947 */ /* 0x002fea000383ffff */
[----:B------:R-:W-:Y:S05]  /*24100*/  BRA `(.L_x_603) ;  /* 0xfffffff400dc7947 */ /* 0x000fea000383ffff */
.L_x_583:
[----:B0-----:R0:W1:Y:S02]  /*24110*/  SYNCS.PHASECHK.TRANS64.TRYWAIT P0, [R3+URZ], R2 ;  /* 0x00000002030075a7 */ /* 0x001064000800017f */
[----:B-1----:R-:W-:Y:S05]  /*24120*/  @!P0 NANOSLEEP.SYNCS 0x989680 ;  /* 0x009896800000895d */ /* 0x002fea0003900000 */
[----:B------:R-:W1:Y:S02]  /*24130*/  @!P0 SYNCS.PHASECHK.TRANS64 P0, [R3+URZ], R2 ;  /* 0x00000002030085a7 */ /* 0x000e64000800007f */
[----:B-1----:R-:W-:Y:S05]  /*24140*/  @!P0 BRA `(.L_x_583) ;  /* 0xfffffffc00f08947 */ /* 0x002fea000383ffff */
[----:B------:R-:W-:Y:S05]  /*24150*/  BRA `(.L_x_604) ;  /* 0xfffffff400ec7947 */ /* 0x000fea000383ffff */
.L_x_584:
[----:B0-----:R0:W1:Y:S02]  /*24160*/  SYNCS.PHASECHK.TRANS64.TRYWAIT P0, [R3+URZ], R2 ;  /* 0x00000002030075a7 */ /* 0x001064000800017f */
[----:B-1----:R-:W-:Y:S05]  /*24170*/  @!P0 NANOSLEEP.SYNCS 0x989680 ;  /* 0x009896800000895d */ /* 0x002fea0003900000 */
[----:B------:R-:W1:Y:S02]  /*24180*/  @!P0 SYNCS.PHASECHK.TRANS64 P0, [R3+URZ], R2 ;  /* 0x00000002030085a7 */ /* 0x000e64000800007f */
[----:B-1----:R-:W-:Y:S05]  /*24190*/  @!P0 BRA `(.L_x_584) ;  /* 0xfffffffc00f08947 */ /* 0x002fea000383ffff */
[----:B------:R-:W-:Y:S05]  /*241a0*/  BRA `(.L_x_605) ;  /* 0xfffffff400fc7947 */ /* 0x000fea000383ffff */
.L_x_585:
[----:B0-----:R0:W1:Y:S02]  /*241b0*/  SYNCS.PHASECHK.TRANS64.TRYWAIT P0, [R3+URZ], R2 ;  /* 0x00000002030075a7 */ /* 0x001064000800017f */
[----:B-1----:R-:W-:Y:S05]  /*241c0*/  @!P0 NANOSLEEP.SYNCS 0x989680 ;  /* 0x009896800000895d */ /* 0x002fea0003900000 */
[----:B------:R-:W1:Y:S02]  /*241d0*/  @!P0 SYNCS.PHASECHK.TRANS64 P0, [R3+URZ], R2 ;  /* 0x00000002030085a7 */ /* 0x000e64000800007f */
[----:B-1----:R-:W-:Y:S05]  /*241e0*/  @!P0 BRA `(.L_x_585) ;  /* 0xfffffffc00f08947 */ /* 0x002fea000383ffff */
[----:B------:R-:W-:Y:S05]  /*241f0*/  BRA `(.L_x_606) ;  /* 0xfffffff8000c7947 */ /* 0x000fea000383ffff */
.L_x_586:
[----:B0-----:R0:W1:Y:S02]  /*24200*/  SYNCS.PHASECHK.TRANS64.TRYWAIT P0, [R3+URZ], R2 ;  /* 0x00000002030075a7 */ /* 0x001064000800017f */
[----:B-1----:R-:W-:Y:S05]  /*24210*/  @!P0 NANOSLEEP.SYNCS 0x989680 ;  /* 0x009896800000895d */ /* 0x002fea0003900000 */
[----:B------:R-:W1:Y:S02]  /*24220*/  @!P0 SYNCS.PHASECHK.TRANS64 P0, [R3+URZ], R2 ;  /* 0x00000002030085a7 */ /* 0x000e64000800007f */
[----:B-1----:R-:W-:Y:S05]  /*24230*/  @!P0 BRA `(.L_x_586) ;  /* 0xfffffffc00f08947 */ /* 0x002fea000383ffff */
[----:B------:R-:W-:Y:S05]  /*24240*/  BRA `(.L_x_607) ;  /* 0xfffffff8001c7947 */ /* 0x000fea000383ffff */
.L_x_587:
[----:B0-----:R0:W1:Y:S02]  /*24250*/  SYNCS.PHASECHK.TRANS64.TRYWAIT P0, [R3+URZ], R2 ;  /* 0x00000002030075a7 */ /* 0x001064000800017f */
[----:B-1----:R-:W-:Y:S05]  /*24260*/  @!P0 NANOSLEEP.SYNCS 0x989680 ;  /* 0x009896800000895d */ /* 0x002fea0003900000 */
[----:B------:R-:W1:Y:S02]  /*24270*/  @!P0 SYNCS.PHASECHK.TRANS64 P0, [R3+URZ], R2 ;  /* 0x00000002030085a7 */ /* 0x000e64000800007f */
[----:B-1----:R-:W-:Y:S05]  /*24280*/  @!P0 BRA `(.L_x_587) ;  /* 0xfffffffc00f08947 */ /* 0x002fea000383ffff */
[----:B------:R-:W-:Y:S05]  /*24290*/  BRA `(.L_x_608) ;  /* 0xfffffff8002c7947 */ /* 0x000fea000383ffff */
.L_x_588:
[----:B0-----:R0:W1:Y:S02]  /*242a0*/  SYNCS.PHASECHK.TRANS64.TRYWAIT P0, [R3+URZ], R2 ;  /* 0x00000002030075a7 */ /* 0x001064000800017f */
[----:B-1----:R-:W-:Y:S05]  /*242b0*/  @!P0 NANOSLEEP.SYNCS 0x989680 ;  /* 0x009896800000895d */ /* 0x002fea0003900000 */
[----:B------:R-:W1:Y:S02]  /*242c0*/  @!P0 SYNCS.PHASECHK.TRANS64 P0, [R3+URZ], R2 ;  /* 0x00000002030085a7 */ /* 0x000e64000800007f */
[----:B-1----:R-:W-:Y:S05]  /*242d0*/  @!P0 BRA `(.L_x_588) ;  /* 0xfffffffc00f08947 */ /* 0x002fea000383ffff */
[----:B------:R-:W-:Y:S05]  /*242e0*/  BRA `(.L_x_609) ;  /* 0xfffffff8003c7947 */ /* 0x000fea000383ffff */
.L_x_610:
[----:B------:R-:W-:-:S00]  /*242f0*/  BRA `(.L_x_610) ;  /* 0xfffffffc00fc7947 */ /* 0x000fc0000383ffff */
[----:B------:R-:W-:-:S00]  /*24300*/  NOP ;  /* 0x0000000000007918 */ /* 0x000fc00000000000 */
[----:B------:R-:W-:-:S00]  /*24310*/  NOP ;  /* 0x0000000000007918 */ /* 0x000fc00000000000 */
[----:B------:R-:W-:-:S00]  /*24320*/  NOP ;  /* 0x0000000000007918 */ /* 0x000fc00000000000 */
[----:B------:R-:W-:-:S00]  /*24330*/  NOP ;  /* 0x0000000000007918 */ /* 0x000fc00000000000 */
[----:B------:R-:W-:-:S00]  /*24340*/  NOP ;  /* 0x0000000000007918 */ /* 0x000fc00000000000 */
[----:B------:R-:W-:-:S00]  /*24350*/  NOP ;  /* 0x0000000000007918 */ /* 0x000fc00000000000 */
[----:B------:R-:W-:-:S00]  /*24360*/  NOP ;  /* 0x0000000000007918 */ /* 0x000fc00000000000 */
[----:B------:R-:W-:-:S00]  /*24370*/  NOP ;  /* 0x0000000000007918 */ /* 0x000fc00000000000 */
.L_x_611:


//--------------------- .nv.shared._ZN7cutlass13device_kernelINS_4gemm6kernel13GemmUniversalIN4cute5tupleIJiiiiEEENS1_10collective13CollectiveMmaINS1_37MainloopSm90TmaGmmaWarpSpecializedFP8ILi14ENS5_IJNS4_1CILi2EEENSA_ILi1EEESC_EEENS1_35KernelTmaWarpSpecializedCooperativeEEENS5_IJNSA_ILi256EEESG_NSA_ILi32EEEEEENS_12float_e5m2_tENS5_IJlSC_lEEESJ_SK_NS4_8TiledMMAINS4_8MMA_AtomIJNS4_4SM904GMMA31MMA_64x256x32_F32E5M2E5M2_SS_TNILNSO_7ScaleInE1ELSQ_1EEEEEENS4_6LayoutISD_NS5_IJSC_NSA_ILi0EEESU_EEEEENS5_IJNS4_10UnderscoreESX_SX_EEEEENS4_13SM90_TMA_LOADENS4_14ComposedLayoutINS4_7SwizzleILi1ELi4ELi3EEENS4_18smem_ptr_flag_bitsILi8EEENST_INS5_IJNSA_ILi8EEESH_EEENS5_IJSH_SC_EEEEEEEvNS4_8identityENS4_23SM90_TMA_LOAD_MULTICASTES1A_vS1B_EENS_8epilogue10collective6detail29Sm90TmaWarpSpecializedAdapterINS1F_15DefaultEpilogueISJ_SK_SK_NS1E_6thread17LinearCombinationISJ_Li1EffLNS1J_9ScaleType4KindE0ELNS_15FloatRoundStyleE2ESJ_EENS1_15EpilogueDefaultEEEEEvvEEEEvNT_6ParamsE --------------------------
	.section	.nv.shared._ZN7cutlass13device_kernelINS_4gemm6kernel13GemmUniversalIN4cute5tupleIJiiiiEEENS1_10collective13CollectiveMmaINS1_37MainloopSm90TmaGmmaWarpSpecializedFP8ILi14ENS5_IJNS4_1CILi2EEENSA_ILi1EEESC_EEENS1_35KernelTmaWarpSpecializedCooperativeEEENS5_IJNSA_ILi256EEESG_NSA_ILi32EEEEEENS_12float_e5m2_tENS5_IJlSC_lEEESJ_SK_NS4_8TiledMMAINS4_8MMA_AtomIJNS4_4SM904GMMA31MMA_64x256x32_F32E5M2E5M2_SS_TNILNSO_7ScaleInE1ELSQ_1EEEEEENS4_6LayoutISD_NS5_IJSC_NSA_ILi0EEESU_EEEEENS5_IJNS4_10UnderscoreESX_SX_EEEEENS4_13SM90_TMA_LOADENS4_14ComposedLayoutINS4_7SwizzleILi1ELi4ELi3EEENS4_18smem_ptr_flag_bitsILi8EEENST_INS5_IJNSA_ILi8EEESH_EEENS5_IJSH_SC_EEEEEEEvNS4_8identityENS4_23SM90_TMA_LOAD_MULTICASTES1A_vS1B_EENS_8epilogue10collective6detail29Sm90TmaWarpSpecializedAdapterINS1F_15DefaultEpilogueISJ_SK_SK_NS1E_6thread17LinearCombinationISJ_Li1EffLNS1J_9ScaleType4KindE0ELNS_15FloatRoundStyleE2ESJ_EENS1_15EpilogueDefaultEEEEEvvEEEEvNT_6ParamsE,"aw",@nobits
	.sectionflags	@""
	.align	16
	.zero		1024


//--------------------- .nv.shared.reserved.0     --------------------------
	.section	.nv.shared.reserved.0,"aw",@nobits
	.weak		__nv_reservedSMEM_offset_0_alias
	.size		__nv_reservedSMEM_offset_0_alias, 0, 0
	.other		__nv_reservedSMEM_offset_0_alias,@"STO_CUDA_RESERVED_SHARED STV_DEFAULT"
__nv_reservedSMEM_offset_0_alias:
	.zero		0


//--------------------- .nv.global                --------------------------
	.section	.nv.global,"aw",@nobits
.nv.global:
	.type		_ZN40_INTERNAL_55d4feea_4_k_cu_3b9088b2_250674cute1_E,@object
	.size		_ZN40_INTERNAL_55d4feea_4_k_cu_3b9088b2_250674cute1_E,(_ZN40_INTERNAL_55d4feea_4_k_cu_3b9088b2_250674cuda3std3__45__cpo6cbeginE - _ZN40_INTERNAL_55d4feea_4_k_cu_3b9088b2_250674cute1_E)
_ZN40_INTERNAL_55d4feea_4_k_cu_3b9088b2_250674cute1_E:
	.zero		1
	.type		_ZN40_INTERNAL_55d4feea_4_k_cu_3b9088b2_250674cuda3std3__45__cpo6cbeginE,@object
	.size		_ZN40_INTERNAL_55d4feea_4_k_cu_3b9088b2_250674cuda3std3__45__cpo6cbeginE,(_ZN40_INTERNAL_55d4feea_4_k_cu_3b9088b2_250674cuda3std3__48in_placeE - _ZN40_INTERNAL_55d4feea_4_k_cu_3b9088b2_250674cuda3std3__45__cpo6cbeginE)
_ZN40_INTERNAL_55d4feea_4_k_cu_3b9088b2_250674cuda3std3__45__cpo6cbeginE:
	.zero		1
	.type		_ZN40_INTERNAL_55d4feea_4_k_cu_3b9088b2_250674cuda3std3__48in_placeE,@object
	.size		_ZN40_INTERNAL_55d4feea_4_k_cu_3b9088b2_250674cuda3std3__48in_placeE,(_ZN40_INTERNAL_55d4feea_4_k_cu_3b9088b2_250674cuda3std6ranges3__45__cpo9iter_moveE - _ZN40_INTERNAL_55d4feea_4_k_cu_3b9088b2_250674cuda3std3__48in_placeE)
_ZN40_INTERNAL_55d4feea_4_k_cu_3b9088b2_250674cuda3std3__48in_placeE:
	.zero		1
	.type		_ZN40_INTERNAL_55d4feea_4_k_cu_3b9088b2_250674cuda3std6ranges3__45__cpo9iter_moveE,@object
	.size		_ZN40_INTERNAL_55d4feea_4_k_cu_3b9088b2_250674cuda3std6ranges3__45__cpo9iter_moveE,(_ZN40_INTERNAL_55d4feea_4_k_cu_3b9088b2_250674cuda3std3__45__cpo5beginE - _ZN40_INTERNAL_55d4feea_4_k_cu_3b9088b2_250674cuda3std6ranges3__45__cpo9iter_moveE)
_ZN40_INTERNAL_55d4feea_4_k_cu_3b9088b2_250674cuda3std6ranges3__45__cpo9iter_moveE:
	.zero		1
	.type		_ZN40_INTERNAL_55d4feea_4_k_cu_3b9088b2_250674cuda3std3__45__cpo5beginE,@object
	.size		_ZN40_INTERNAL_55d4feea_4_k_cu_3b9088b2_250674cuda3std3__45__cpo5beginE,(_ZN40_INTERNAL_55d4feea_4_k_cu_3b9088b2_250674cuda3std3__442_GLOBAL__N__55d4feea_4_k_cu_3b9088b2_250676ignoreE - _ZN40_INTERNAL_55d4feea_4_k_cu_3b9088b2_250674cuda3std3__45__cpo5beginE)
_ZN40_INTERNAL_55d4feea_4_k_cu_3b9088b2_250674cuda3std3__45__cpo5beginE:
	.zero		1
	.type		_ZN40_INTERNAL_55d4feea_4_k_cu_3b9088b2_250674cuda3std3__442_GLOBAL__N__55d4feea_4_k_cu_3b9088b2_250676ignoreE,@object
	.size		_ZN40_INTERNAL_55d4feea_4_k_cu_3b9088b2_250674cuda3std3__442_GLOBAL__N__55d4feea_4_k_cu_3b9088b2_250676ignoreE,(_ZN40_INTERNAL_55d4feea_4_k_cu_3b9088b2_250674cute7productE - _ZN40_INTERNAL_55d4feea_4_k_cu_3b9088b2_250674cuda3std3__442_GLOBAL__N__55d4feea_4_k_cu_3b9088b2_250676ignoreE)
_ZN40_INTERNAL_55d4feea_4_k_cu_3b9088b2_250674cuda3std3__442_GLOBAL__N__55d4feea_4_k_cu_3b9088b2_250676ignoreE:
	.zero		1
	.type		_ZN40_INTERNAL_55d4feea_4_k_cu_3b9088b2_250674cute7productE,@object
	.size		_ZN40_INTERNAL_55d4feea_4_k_cu_3b9088b2_250674cute7productE,(_ZN40_INTERNAL_55d4feea_4_k_cu_3b9088b2_250674cuda3std3__45__cpo3endE - _ZN40_INTERNAL_55d4feea_4_k_cu_3b9088b2_250674cute7productE)
_ZN40_INTERNAL_55d4feea_4_k_cu_3b9088b2_250674cute7productE:
	.zero		1
	.type		_ZN40_INTERNAL_55d4feea_4_k_cu_3b9088b2_250674cuda3std3__45__cpo3endE,@object
	.size		_ZN40_INTERNAL_55d4feea_4_k_cu_3b9088b2_250674cuda3std3__45__cpo3endE,(_ZN40_INTERNAL_55d4feea_4_k_cu_3b9088b2_250674cuda3std3__419piecewise_constructE - _ZN40_INTERNAL_55d4feea_4_k_cu_3b9088b2_250674cuda3std3__45__cpo3endE)
_ZN40_INTERNAL_55d4feea_4_k_cu_3b9088b2_250674cuda3std3__45__cpo3endE:
	.zero		1
	.type		_ZN40_INTERNAL_55d4feea_4_k_cu_3b9088b2_250674cuda3std3__419piecewise_constructE,@object
	.size		_ZN40_INTERNAL_55d4feea_4_k_cu_3b9088b2_250674cuda3std3__419piecewise_constructE,(_ZN40_INTERNAL_55d4feea_4_k_cu_3b9088b2_250674cuda3std3__45__cpo4cendE - _ZN40_INTERNAL_55d4feea_4_k_cu_3b9088b2_250674cuda3std3__419piecewise_constructE)
_ZN40_INTERNAL_55d4feea_4_k_cu_3b9088b2_250674cuda3std3__419piecewise_constructE:
	.zero		1
	.type		_ZN40_INTERNAL_55d4feea_4_k_cu_3b9088b2_250674cuda3std3__45__cpo4cendE,@object
	.size		_ZN40_INTERNAL_55d4feea_4_k_cu_3b9088b2_250674cuda3std3__45__cpo4cendE,(_ZN40_INTERNAL_55d4feea_4_k_cu_3b9088b2_250674cuda3std6ranges3__45__cpo4swapE - _ZN40_INTERNAL_55d4feea_4_k_cu_3b9088b2_250674cuda3std3__45__cpo4cendE)
_ZN40_INTERNAL_55d4feea_4_k_cu_3b9088b2_250674cuda3std3__45__cpo4cendE:
	.zero		1
	.type		_ZN40_INTERNAL_55d4feea_4_k_cu_3b9088b2_250674cuda3std6ranges3__45__cpo4swapE,@object
	.size		_ZN40_INTERNAL_55d4feea_4_k_cu_3b9088b2_250674cuda3std6ranges3__45__cpo4swapE,(.L_7 - _ZN40_INTERNAL_55d4feea_4_k_cu_3b9088b2_250674cuda3std6ranges3__45__cpo4swapE)
_ZN40_INTERNAL_55d4feea_4_k_cu_3b9088b2_250674cuda3std6ranges3__45__cpo4swapE:
	.zero		1
.L_7:


//--------------------- .nv.constant0._ZN7cutlass13device_kernelINS_4gemm6kernel13GemmUniversalIN4cute5tupleIJiiiiEEENS1_10collective13CollectiveMmaINS1_37MainloopSm90TmaGmmaWarpSpecializedFP8ILi14ENS5_IJNS4_1CILi2EEENSA_ILi1EEESC_EEENS1_35KernelTmaWarpSpecializedCooperativeEEENS5_IJNSA_ILi256EEESG_NSA_ILi32EEEEEENS_12float_e5m2_tENS5_IJlSC_lEEESJ_SK_NS4_8TiledMMAINS4_8MMA_AtomIJNS4_4SM904GMMA31MMA_64x256x32_F32E5M2E5M2_SS_TNILNSO_7ScaleInE1ELSQ_1EEEEEENS4_6LayoutISD_NS5_IJSC_NSA_ILi0EEESU_EEEEENS5_IJNS4_10UnderscoreESX_SX_EEEEENS4_13SM90_TMA_LOADENS4_14ComposedLayoutINS4_7SwizzleILi1ELi4ELi3EEENS4_18smem_ptr_flag_bitsILi8EEENST_INS5_IJNSA_ILi8EEESH_EEENS5_IJSH_SC_EEEEEEEvNS4_8identityENS4_23SM90_TMA_LOAD_MULTICASTES1A_vS1B_EENS_8epilogue10collective6detail29Sm90TmaWarpSpecializedAdapterINS1F_15DefaultEpilogueISJ_SK_SK_NS1E_6thread17LinearCombinationISJ_Li1EffLNS1J_9ScaleType4KindE0ELNS_15FloatRoundStyleE2ESJ_EENS1_15EpilogueDefaultEEEEEvvEEEEvNT_6ParamsE --------------------------
	.section	.nv.constant0._ZN7cutlass13device_kernelINS_4gemm6kernel13GemmUniversalIN4cute5tupleIJiiiiEEENS1_10collective13CollectiveMmaINS1_37MainloopSm90TmaGmmaWarpSpecializedFP8ILi14ENS5_IJNS4_1CILi2EEENSA_ILi1EEESC_EEENS1_35KernelTmaWarpSpecializedCooperativeEEENS5_IJNSA_ILi256EEESG_NSA_ILi32EEEEEENS_12float_e5m2_tENS5_IJlSC_lEEESJ_SK_NS4_8TiledMMAINS4_8MMA_AtomIJNS4_4SM904GMMA31MMA_64x256x32_F32E5M2E5M2_SS_TNILNSO_7ScaleInE1ELSQ_1EEEEEENS4_6LayoutISD_NS5_IJSC_NSA_ILi0EEESU_EEEEENS5_IJNS4_10UnderscoreESX_SX_EEEEENS4_13SM90_TMA_LOADENS4_14ComposedLayoutINS4_7SwizzleILi1ELi4ELi3EEENS4_18smem_ptr_flag_bitsILi8EEENST_INS5_IJNSA_ILi8EEESH_EEENS5_IJSH_SC_EEEEEEEvNS4_8identityENS4_23SM90_TMA_LOAD_MULTICASTES1A_vS1B_EENS_8epilogue10collective6detail29Sm90TmaWarpSpecializedAdapterINS1F_15DefaultEpilogueISJ_SK_SK_NS1E_6thread17LinearCombinationISJ_Li1EffLNS1J_9ScaleType4KindE0ELNS_15FloatRoundStyleE2ESJ_EENS1_15EpilogueDefaultEEEEEvvEEEEvNT_6ParamsE,"a",@progbits
	.sectionflags	@""
	.align	4
.nv.constant0._ZN7cutlass13device_kernelINS_4gemm6kernel13GemmUniversalIN4cute5tupleIJiiiiEEENS1_10collective13CollectiveMmaINS1_37MainloopSm90TmaGmmaWarpSpecializedFP8ILi14ENS5_IJNS4_1CILi2EEENSA_ILi1EEESC_EEENS1_35KernelTmaWarpSpecializedCooperativeEEENS5_IJNSA_ILi256EEESG_NSA_ILi32EEEEEENS_12float_e5m2_tENS5_IJlSC_lEEESJ_SK_NS4_8TiledMMAINS4_8MMA_AtomIJNS4_4SM904GMMA31MMA_64x256x32_F32E5M2E5M2_SS_TNILNSO_7ScaleInE1ELSQ_1EEEEEENS4_6LayoutISD_NS5_IJSC_NSA_ILi0EEESU_EEEEENS5_IJNS4_10UnderscoreESX_SX_EEEEENS4_13SM90_TMA_LOADENS4_14ComposedLayoutINS4_7SwizzleILi1ELi4ELi3EEENS4_18smem_ptr_flag_bitsILi8EEENST_INS5_IJNSA_ILi8EEESH_EEENS5_IJSH_SC_EEEEEEEvNS4_8identityENS4_23SM90_TMA_LOAD_MULTICASTES1A_vS1B_EENS_8epilogue10collective6detail29Sm90TmaWarpSpecializedAdapterINS1F_15DefaultEpilogueISJ_SK_SK_NS1E_6thread17LinearCombinationISJ_Li1EffLNS1J_9ScaleType4KindE0ELNS_15FloatRoundStyleE2ESJ_EENS1_15EpilogueDefaultEEEEEvvEEEEvNT_6ParamsE:
	.zero		1664


//--------------------- SYMBOLS --------------------------

	.type		.nv.reservedSmem.offset0,@object
	.size		.nv.reservedSmem.offset0,0x4
